	.target	sm_90a

	.elftype	@"ET_EXEC"


//--------------------- .note.nv.tkinfo           --------------------------
	.section	.note.nv.tkinfo,"",@"SHT_NOTE"
	.sectionflags	@"SHF_NOTE_NV_TKINFO"
	.tkinfo
        /*0018*/ 	.word	0x00000002
        /*0030*/ 	.string	""
        /*0030*/ 	.string	"ptxas"
        /*0030*/ 	.string	"Cuda compilation tools, release 13.0, V13.0.88"
        /*0030*/ 	.string	"Build cuda_13.0.r13.0/compiler.36424714_0"
        /*0030*/ 	.string	"-arch sm_90a -m 64 "



//--------------------- .note.nv.cuinfo           --------------------------
	.section	.note.nv.cuinfo,"",@"SHT_NOTE"
	.sectionflags	@"SHF_NOTE_NV_CUINFO"
        /*0018*/ 	.short	0x0002
        /*001a*/ 	.short	0x005a
        /*001c*/ 	.short	0x0082
	.zero		2


//--------------------- .nv.info                  --------------------------
	.section	.nv.info,"",@"SHT_CUDA_INFO"
	.align	4


	//----- nvinfo : EIATTR_REGCOUNT
	.align		4
        /*0000*/ 	.byte	0x04, 0x2f
        /*0002*/ 	.short	(.L_12 - .L_11)
	.align		4
.L_11:
        /*0004*/ 	.word	index@(_ZN7cutlass13device_kernelINS_4gemm6kernel13GemmUniversalIN4cute5tupleIJiiiiEEENS1_10collective13CollectiveMmaINS1_37MainloopSm90TmaGmmaWarpSpecializedFP8ILi32ENS5_IJNS4_1CILi1EEESB_SB_EEENS1_32KernelTmaWarpSpecializedPingpongEEENS5_IJNSA_ILi64EEENSA_ILi48EEESF_EEENS_12float_e4m3_tENS5_IJlSB_lEEESI_SJ_NS4_8TiledMMAINS4_8MMA_AtomIJNS4_4SM904GMMA30MMA_64x16x32_F32E4M3E4M3_SS_TNILNSN_7ScaleInE1ELSP_1EEEEEENS4_6LayoutISC_NS5_IJNSA_ILi0EEEST_ST_EEEEENS5_IJNS4_10UnderscoreESW_SW_EEEEENS4_13SM90_TMA_LOADENS4_14ComposedLayoutINS4_7SwizzleILi2ELi4ELi3EEENS4_18smem_ptr_flag_bitsILi8EEENSS_INS5_IJNSA_ILi8EEESF_EEENS5_IJSF_SB_EEEEEEEvNS4_8identityESZ_S19_vS1A_EENS_8epilogue10collective6detail29Sm90TmaWarpSpecializedAdapterINS1D_15DefaultEpilogueISI_SJ_SJ_NS1C_6thread17LinearCombinationISI_Li1EffLNS1H_9ScaleType4KindE0ELNS_15FloatRoundStyleE2ESI_EENS1_15EpilogueDefaultEEEEEvvEEEEvNT_6ParamsE)
        /*0008*/ 	.word	0x000000a8


	//----- nvinfo : EIATTR_FRAME_SIZE
	.align		4
.L_12:
        /*000c*/ 	.byte	0x04, 0x11
        /*000e*/ 	.short	(.L_14 - .L_13)
	.align		4
.L_13:
        /*0010*/ 	.word	index@(_ZN7cutlass13device_kernelINS_4gemm6kernel13GemmUniversalIN4cute5tupleIJiiiiEEENS1_10collective13CollectiveMmaINS1_37MainloopSm90TmaGmmaWarpSpecializedFP8ILi32ENS5_IJNS4_1CILi1EEESB_SB_EEENS1_32KernelTmaWarpSpecializedPingpongEEENS5_IJNSA_ILi64EEENSA_ILi48EEESF_EEENS_12float_e4m3_tENS5_IJlSB_lEEESI_SJ_NS4_8TiledMMAINS4_8MMA_AtomIJNS4_4SM904GMMA30MMA_64x16x32_F32E4M3E4M3_SS_TNILNSN_7ScaleInE1ELSP_1EEEEEENS4_6LayoutISC_NS5_IJNSA_ILi0EEEST_ST_EEEEENS5_IJNS4_10UnderscoreESW_SW_EEEEENS4_13SM90_TMA_LOADENS4_14ComposedLayoutINS4_7SwizzleILi2ELi4ELi3EEENS4_18smem_ptr_flag_bitsILi8EEENSS_INS5_IJNSA_ILi8EEESF_EEENS5_IJSF_SB_EEEEEEEvNS4_8identityESZ_S19_vS1A_EENS_8epilogue10collective6detail29Sm90TmaWarpSpecializedAdapterINS1D_15DefaultEpilogueISI_SJ_SJ_NS1C_6thread17LinearCombinationISI_Li1EffLNS1H_9ScaleType4KindE0ELNS_15FloatRoundStyleE2ESI_EENS1_15EpilogueDefaultEEEEEvvEEEEvNT_6ParamsE)
        /*0014*/ 	.word	0x00000000


	//----- nvinfo : EIATTR_MIN_STACK_SIZE
	.align		4
.L_14:
        /*0018*/ 	.byte	0x04, 0x12
        /*001a*/ 	.short	(.L_16 - .L_15)
	.align		4
.L_15:
        /*001c*/ 	.word	index@(_ZN7cutlass13device_kernelINS_4gemm6kernel13GemmUniversalIN4cute5tupleIJiiiiEEENS1_10collective13CollectiveMmaINS1_37MainloopSm90TmaGmmaWarpSpecializedFP8ILi32ENS5_IJNS4_1CILi1EEESB_SB_EEENS1_32KernelTmaWarpSpecializedPingpongEEENS5_IJNSA_ILi64EEENSA_ILi48EEESF_EEENS_12float_e4m3_tENS5_IJlSB_lEEESI_SJ_NS4_8TiledMMAINS4_8MMA_AtomIJNS4_4SM904GMMA30MMA_64x16x32_F32E4M3E4M3_SS_TNILNSN_7ScaleInE1ELSP_1EEEEEENS4_6LayoutISC_NS5_IJNSA_ILi0EEEST_ST_EEEEENS5_IJNS4_10UnderscoreESW_SW_EEEEENS4_13SM90_TMA_LOADENS4_14ComposedLayoutINS4_7SwizzleILi2ELi4ELi3EEENS4_18smem_ptr_flag_bitsILi8EEENSS_INS5_IJNSA_ILi8EEESF_EEENS5_IJSF_SB_EEEEEEEvNS4_8identityESZ_S19_vS1A_EENS_8epilogue10collective6detail29Sm90TmaWarpSpecializedAdapterINS1D_15DefaultEpilogueISI_SJ_SJ_NS1C_6thread17LinearCombinationISI_Li1EffLNS1H_9ScaleType4KindE0ELNS_15FloatRoundStyleE2ESI_EENS1_15EpilogueDefaultEEEEEvvEEEEvNT_6ParamsE)
        /*0020*/ 	.word	0x00000000
.L_16:


//--------------------- .nv.compat                --------------------------
	.section	.nv.compat,"",@"SHT_CUDA_COMPAT_INFO"
	.align	4
        /*0000*/ 	.byte	0x02, 0x09, 0x01, 0x00, 0x02, 0x02, 0x04, 0x00, 0x02, 0x05, 0x05, 0x00, 0x03, 0x07, 0x01, 0x01
        /*0010*/ 	.byte	0x02, 0x03, 0x01, 0x00, 0x02, 0x06, 0x01, 0x00, 0x04, 0x0b, 0x08, 0x00, 0x00, 0x00, 0x00, 0x00
        /*0020*/ 	.byte	0x00, 0x00, 0x00, 0x00


//--------------------- .nv.info._ZN7cutlass13device_kernelINS_4gemm6kernel13GemmUniversalIN4cute5tupleIJiiiiEEENS1_10collective13CollectiveMmaINS1_37MainloopSm90TmaGmmaWarpSpecializedFP8ILi32ENS5_IJNS4_1CILi1EEESB_SB_EEENS1_32KernelTmaWarpSpecializedPingpongEEENS5_IJNSA_ILi64EEENSA_ILi48EEESF_EEENS_12float_e4m3_tENS5_IJlSB_lEEESI_SJ_NS4_8TiledMMAINS4_8MMA_AtomIJNS4_4SM904GMMA30MMA_64x16x32_F32E4M3E4M3_SS_TNILNSN_7ScaleInE1ELSP_1EEEEEENS4_6LayoutISC_NS5_IJNSA_ILi0EEEST_ST_EEEEENS5_IJNS4_10UnderscoreESW_SW_EEEEENS4_13SM90_TMA_LOADENS4_14ComposedLayoutINS4_7SwizzleILi2ELi4ELi3EEENS4_18smem_ptr_flag_bitsILi8EEENSS_INS5_IJNSA_ILi8EEESF_EEENS5_IJSF_SB_EEEEEEEvNS4_8identityESZ_S19_vS1A_EENS_8epilogue10collective6detail29Sm90TmaWarpSpecializedAdapterINS1D_15DefaultEpilogueISI_SJ_SJ_NS1C_6thread17LinearCombinationISI_Li1EffLNS1H_9ScaleType4KindE0ELNS_15FloatRoundStyleE2ESI_EENS1_15EpilogueDefaultEEEEEvvEEEEvNT_6ParamsE --------------------------
	.section	.nv.info._ZN7cutlass13device_kernelINS_4gemm6kernel13GemmUniversalIN4cute5tupleIJiiiiEEENS1_10collective13CollectiveMmaINS1_37MainloopSm90TmaGmmaWarpSpecializedFP8ILi32ENS5_IJNS4_1CILi1EEESB_SB_EEENS1_32KernelTmaWarpSpecializedPingpongEEENS5_IJNSA_ILi64EEENSA_ILi48EEESF_EEENS_12float_e4m3_tENS5_IJlSB_lEEESI_SJ_NS4_8TiledMMAINS4_8MMA_AtomIJNS4_4SM904GMMA30MMA_64x16x32_F32E4M3E4M3_SS_TNILNSN_7ScaleInE1ELSP_1EEEEEENS4_6LayoutISC_NS5_IJNSA_ILi0EEEST_ST_EEEEENS5_IJNS4_10UnderscoreESW_SW_EEEEENS4_13SM90_TMA_LOADENS4_14ComposedLayoutINS4_7SwizzleILi2ELi4ELi3EEENS4_18smem_ptr_flag_bitsILi8EEENSS_INS5_IJNSA_ILi8EEESF_EEENS5_IJSF_SB_EEEEEEEvNS4_8identityESZ_S19_vS1A_EENS_8epilogue10collective6detail29Sm90TmaWarpSpecializedAdapterINS1D_15DefaultEpilogueISI_SJ_SJ_NS1C_6thread17LinearCombinationISI_Li1EffLNS1H_9ScaleType4KindE0ELNS_15FloatRoundStyleE2ESI_EENS1_15EpilogueDefaultEEEEEvvEEEEvNT_6ParamsE,"",@"SHT_CUDA_INFO"
	.sectionflags	@""
	.align	4


	//----- nvinfo : EIATTR_CUDA_API_VERSION
	.align		4
        /*0000*/ 	.byte	0x04, 0x37
        /*0002*/ 	.short	(.L_18 - .L_17)
.L_17:
        /*0004*/ 	.word	0x00000082


	//----- nvinfo : EIATTR_KPARAM_INFO
	.align		4
.L_18:
        /*0008*/ 	.byte	0x04, 0x17
        /*000a*/ 	.short	(.L_20 - .L_19)
.L_19:
        /*000c*/ 	.word	0x00000000
        /*0010*/ 	.short	0x0000
        /*0012*/ 	.short	0x0070
        /*0014*/ 	.byte	0x00, 0xf0, 0x01, 0x10


	//----- nvinfo : EIATTR_SPARSE_MMA_MASK
	.align		4
.L_20:
        /*0018*/ 	.byte	0x03, 0x50
        /*001a*/ 	.short	0x0000


	//----- nvinfo : EIATTR_MAXREG_COUNT
	.align		4
        /*001c*/ 	.byte	0x03, 0x1b
        /*001e*/ 	.short	0x00a8


	//----- nvinfo : EIATTR_NUM_BARRIERS
	.align		4
        /*0020*/ 	.byte	0x02, 0x4c
        /*0022*/ 	.byte	0x01
	.zero		1


	//----- nvinfo : EIATTR_MERCURY_ISA_VERSION
	.align		4
        /*0024*/ 	.byte	0x03, 0x5f
        /*0026*/ 	.short	0x0101


	//----- nvinfo : EIATTR_INT_WARP_WIDE_INSTR_OFFSETS
	.align		4
        /*0028*/ 	.byte	0x04, 0x31
        /*002a*/ 	.short	(.L_22 - .L_21)


	//   ....[0]....
.L_21:
        /*002c*/ 	.word	0x00000820


	//   ....[1]....
        /*0030*/ 	.word	0x00000840


	//   ....[2]....
        /*0034*/ 	.word	0x000008c0


	//   ....[3]....
        /*0038*/ 	.word	0x000008d0


	//   ....[4]....
        /*003c*/ 	.word	0x000008e0


	//   ....[5]....
        /*0040*/ 	.word	0x00000900


	//   ....[6]....
        /*0044*/ 	.word	0x00000960


	//   ....[7]....
        /*0048*/ 	.word	0x00000980


	//----- nvinfo : EIATTR_COOP_GROUP_MASK_REGIDS
	.align		4
.L_22:
        /*004c*/ 	.byte	0x04, 0x29
        /*004e*/ 	.short	(.L_24 - .L_23)


	//   ....[0]....
.L_23:
        /*0050*/ 	.word	0xffffffff


	//   ....[1]....
        /*0054*/ 	.word	0xffffffff


	//   ....[2]....
        /*0058*/ 	.word	0xffffffff


	//   ....[3]....
        /*005c*/ 	.word	0xffffffff


	//   ....[4]....
        /*0060*/ 	.word	0xffffffff


	//   ....[5]....
        /*0064*/ 	.word	0xffffffff


	//----- nvinfo : EIATTR_COOP_GROUP_INSTR_OFFSETS
	.align		4
.L_24:
        /*0068*/ 	.byte	0x04, 0x28
        /*006a*/ 	.short	(.L_26 - .L_25)


	//   ....[0]....
.L_25:
        /*006c*/ 	.word	0x00000050


	//   ....[1]....
        /*0070*/ 	.word	0x00000080


	//   ....[2]....
        /*0074*/ 	.word	0x00000180


	//   ....[3]....
        /*0078*/ 	.word	0x00000740


	//   ....[4]....
        /*007c*/ 	.word	0x00000780


	//   ....[5]....
        /*0080*/ 	.word	0x000007c0


	//----- nvinfo : EIATTR_REG_RECONFIG
	.align		4
.L_26:
        /*0084*/ 	.byte	0x01, 0x54
	.zero		2


	//----- nvinfo : EIATTR_MBARRIER_INSTR_OFFSETS
	.align		4
        /*0088*/ 	.byte	0x04, 0x39
        /*008a*/ 	.short	(.L_28 - .L_27)


	//   ....[0]....
.L_27:
        /*008c*/ 	.word	0x00000320
        /*0090*/ 	.word	0x000000ff
        /*0094*/ 	.word	0x00000000
        /*0098*/ 	.short	0x0100
        /*009a*/ 	.byte	0x09
	.zero		1


	//   ....[1]....
        /*009c*/ 	.word	0x00000330
        /*00a0*/ 	.word	0x000000ff
        /*00a4*/ 	.word	0x00000100
        /*00a8*/ 	.short	0x0100
        /*00aa*/ 	.byte	0x09
	.zero		1


	//   ....[2]....
        /*00ac*/ 	.word	0x00000340
        /*00b0*/ 	.word	0x000000ff
        /*00b4*/ 	.word	0x00000008
        /*00b8*/ 	.short	0x0100
        /*00ba*/ 	.byte	0x09
	.zero		1


	//   ....[3]....
        /*00bc*/ 	.word	0x00000350
        /*00c0*/ 	.word	0x000000ff
        /*00c4*/ 	.word	0x00000108
        /*00c8*/ 	.short	0x0100
        /*00ca*/ 	.byte	0x09
	.zero		1


	//   ....[4]....
        /*00cc*/ 	.word	0x00000360
        /*00d0*/ 	.word	0x000000ff
        /*00d4*/ 	.word	0x00000010
        /*00d8*/ 	.short	0x0100
        /*00da*/ 	.byte	0x09
	.zero		1


	//   ....[5]....
        /*00dc*/ 	.word	0x00000370
        /*00e0*/ 	.word	0x000000ff
        /*00e4*/ 	.word	0x00000110
        /*00e8*/ 	.short	0x0100
        /*00ea*/ 	.byte	0x09
	.zero		1


	//   ....[6]....
        /*00ec*/ 	.word	0x00000380
        /*00f0*/ 	.word	0x000000ff
        /*00f4*/ 	.word	0x00000018
        /*00f8*/ 	.short	0x0100
        /*00fa*/ 	.byte	0x09
	.zero		1


	//   ....[7]....
        /*00fc*/ 	.word	0x00000390
        /*0100*/ 	.word	0x000000ff
        /*0104*/ 	.word	0x00000118
        /*0108*/ 	.short	0x0100
        /*010a*/ 	.byte	0x09
	.zero		1


	//   ....[8]....
        /*010c*/ 	.word	0x000003a0
        /*0110*/ 	.word	0x000000ff
        /*0114*/ 	.word	0x00000020
        /*0118*/ 	.short	0x0100
        /*011a*/ 	.byte	0x09
	.zero		1


	//   ....[9]....
        /*011c*/ 	.word	0x000003b0
        /*0120*/ 	.word	0x000000ff
        /*0124*/ 	.word	0x00000120
        /*0128*/ 	.short	0x0100
        /*012a*/ 	.byte	0x09
	.zero		1


	//   ....[10]....
        /*012c*/ 	.word	0x000003c0
        /*0130*/ 	.word	0x000000ff
        /*0134*/ 	.word	0x00000028
        /*0138*/ 	.short	0x0100
        /*013a*/ 	.byte	0x09
	.zero		1


	//   ....[11]....
        /*013c*/ 	.word	0x000003d0
        /*0140*/ 	.word	0x000000ff
        /*0144*/ 	.word	0x00000128
        /*0148*/ 	.short	0x0100
        /*014a*/ 	.byte	0x09
	.zero		1


	//   ....[12]....
        /*014c*/ 	.word	0x000003e0
        /*0150*/ 	.word	0x000000ff
        /*0154*/ 	.word	0x00000030
        /*0158*/ 	.short	0x0100
        /*015a*/ 	.byte	0x09
	.zero		1


	//   ....[13]....
        /*015c*/ 	.word	0x000003f0
        /*0160*/ 	.word	0x000000ff
        /*0164*/ 	.word	0x00000130
        /*0168*/ 	.short	0x0100
        /*016a*/ 	.byte	0x09
	.zero		1


	//   ....[14]....
        /*016c*/ 	.word	0x00000400
        /*0170*/ 	.word	0x000000ff
        /*0174*/ 	.word	0x00000038
        /*0178*/ 	.short	0x0100
        /*017a*/ 	.byte	0x09
	.zero		1


	//   ....[15]....
        /*017c*/ 	.word	0x00000410
        /*0180*/ 	.word	0x000000ff
        /*0184*/ 	.word	0x00000138
        /*0188*/ 	.short	0x0100
        /*018a*/ 	.byte	0x09
	.zero		1


	//   ....[16]....
        /*018c*/ 	.word	0x00000420
        /*0190*/ 	.word	0x000000ff
        /*0194*/ 	.word	0x00000040
        /*0198*/ 	.short	0x0100
        /*019a*/ 	.byte	0x09
	.zero		1


	//   ....[17]....
        /*019c*/ 	.word	0x00000430
        /*01a0*/ 	.word	0x000000ff
        /*01a4*/ 	.word	0x00000140
        /*01a8*/ 	.short	0x0100
        /*01aa*/ 	.byte	0x09
	.zero		1


	//   ....[18]....
        /*01ac*/ 	.word	0x00000440
        /*01b0*/ 	.word	0x000000ff
        /*01b4*/ 	.word	0x00000048
        /*01b8*/ 	.short	0x0100
        /*01ba*/ 	.byte	0x09
	.zero		1


	//   ....[19]....
        /*01bc*/ 	.word	0x00000450
        /*01c0*/ 	.word	0x000000ff
        /*01c4*/ 	.word	0x00000148
        /*01c8*/ 	.short	0x0100
        /*01ca*/ 	.byte	0x09
	.zero		1


	//   ....[20]....
        /*01cc*/ 	.word	0x00000460
        /*01d0*/ 	.word	0x000000ff
        /*01d4*/ 	.word	0x00000050
        /*01d8*/ 	.short	0x0100
        /*01da*/ 	.byte	0x09
	.zero		1


	//   ....[21]....
        /*01dc*/ 	.word	0x00000470
        /*01e0*/ 	.word	0x000000ff
        /*01e4*/ 	.word	0x00000150
        /*01e8*/ 	.short	0x0100
        /*01ea*/ 	.byte	0x09
	.zero		1


	//   ....[22]....
        /*01ec*/ 	.word	0x00000480
        /*01f0*/ 	.word	0x000000ff
        /*01f4*/ 	.word	0x00000058
        /*01f8*/ 	.short	0x0100
        /*01fa*/ 	.byte	0x09
	.zero		1


	//   ....[23]....
        /*01fc*/ 	.word	0x00000490
        /*0200*/ 	.word	0x000000ff
        /*0204*/ 	.word	0x00000158
        /*0208*/ 	.short	0x0100
        /*020a*/ 	.byte	0x09
	.zero		1


	//   ....[24]....
        /*020c*/ 	.word	0x000004a0
        /*0210*/ 	.word	0x000000ff
        /*0214*/ 	.word	0x00000060
        /*0218*/ 	.short	0x0100
        /*021a*/ 	.byte	0x09
	.zero		1


	//   ....[25]....
        /*021c*/ 	.word	0x000004b0
        /*0220*/ 	.word	0x000000ff
        /*0224*/ 	.word	0x00000160
        /*0228*/ 	.short	0x0100
        /*022a*/ 	.byte	0x09
	.zero		1


	//   ....[26]....
        /*022c*/ 	.word	0x000004c0
        /*0230*/ 	.word	0x000000ff
        /*0234*/ 	.word	0x00000068
        /*0238*/ 	.short	0x0100
        /*023a*/ 	.byte	0x09
	.zero		1


	//   ....[27]....
        /*023c*/ 	.word	0x000004d0
        /*0240*/ 	.word	0x000000ff
        /*0244*/ 	.word	0x00000168
        /*0248*/ 	.short	0x0100
        /*024a*/ 	.byte	0x09
	.zero		1


	//   ....[28]....
        /*024c*/ 	.word	0x000004e0
        /*0250*/ 	.word	0x000000ff
        /*0254*/ 	.word	0x00000070
        /*0258*/ 	.short	0x0100
        /*025a*/ 	.byte	0x09
	.zero		1


	//   ....[29]....
        /*025c*/ 	.word	0x000004f0
        /*0260*/ 	.word	0x000000ff
        /*0264*/ 	.word	0x00000170
        /*0268*/ 	.short	0x0100
        /*026a*/ 	.byte	0x09
	.zero		1


	//   ....[30]....
        /*026c*/ 	.word	0x00000500
        /*0270*/ 	.word	0x000000ff
        /*0274*/ 	.word	0x00000078
        /*0278*/ 	.short	0x0100
        /*027a*/ 	.byte	0x09
	.zero		1


	//   ....[31]....
        /*027c*/ 	.word	0x00000510
        /*0280*/ 	.word	0x000000ff
        /*0284*/ 	.word	0x00000178
        /*0288*/ 	.short	0x0100
        /*028a*/ 	.byte	0x09
	.zero		1


	//   ....[32]....
        /*028c*/ 	.word	0x00000520
        /*0290*/ 	.word	0x000000ff
        /*0294*/ 	.word	0x00000080
        /*0298*/ 	.short	0x0100
        /*029a*/ 	.byte	0x09
	.zero		1


	//   ....[33]....
        /*029c*/ 	.word	0x00000530
        /*02a0*/ 	.word	0x000000ff
        /*02a4*/ 	.word	0x00000180
        /*02a8*/ 	.short	0x0100
        /*02aa*/ 	.byte	0x09
	.zero		1


	//   ....[34]....
        /*02ac*/ 	.word	0x00000540
        /*02b0*/ 	.word	0x000000ff
        /*02b4*/ 	.word	0x00000088
        /*02b8*/ 	.short	0x0100
        /*02ba*/ 	.byte	0x09
	.zero		1


	//   ....[35]....
        /*02bc*/ 	.word	0x00000550
        /*02c0*/ 	.word	0x000000ff
        /*02c4*/ 	.word	0x00000188
        /*02c8*/ 	.short	0x0100
        /*02ca*/ 	.byte	0x09
	.zero		1


	//   ....[36]....
        /*02cc*/ 	.word	0x00000560
        /*02d0*/ 	.word	0x000000ff
        /*02d4*/ 	.word	0x00000090
        /*02d8*/ 	.short	0x0100
        /*02da*/ 	.byte	0x09
	.zero		1


	//   ....[37]....
        /*02dc*/ 	.word	0x00000570
        /*02e0*/ 	.word	0x000000ff
        /*02e4*/ 	.word	0x00000190
        /*02e8*/ 	.short	0x0100
        /*02ea*/ 	.byte	0x09
	.zero		1


	//   ....[38]....
        /*02ec*/ 	.word	0x00000580
        /*02f0*/ 	.word	0x000000ff
        /*02f4*/ 	.word	0x00000098
        /*02f8*/ 	.short	0x0100
        /*02fa*/ 	.byte	0x09
	.zero		1


	//   ....[39]....
        /*02fc*/ 	.word	0x00000590
        /*0300*/ 	.word	0x000000ff
        /*0304*/ 	.word	0x00000198
        /*0308*/ 	.short	0x0100
        /*030a*/ 	.byte	0x09
	.zero		1


	//   ....[40]....
        /*030c*/ 	.word	0x000005a0
        /*0310*/ 	.word	0x000000ff
        /*0314*/ 	.word	0x000000a0
        /*0318*/ 	.short	0x0100
        /*031a*/ 	.byte	0x09
	.zero		1


	//   ....[41]....
        /*031c*/ 	.word	0x000005b0
        /*0320*/ 	.word	0x000000ff
        /*0324*/ 	.word	0x000001a0
        /*0328*/ 	.short	0x0100
        /*032a*/ 	.byte	0x09
	.zero		1


	//   ....[42]....
        /*032c*/ 	.word	0x000005c0
        /*0330*/ 	.word	0x000000ff
        /*0334*/ 	.word	0x000000a8
        /*0338*/ 	.short	0x0100
        /*033a*/ 	.byte	0x09
	.zero		1


	//   ....[43]....
        /*033c*/ 	.word	0x000005d0
        /*0340*/ 	.word	0x000000ff
        /*0344*/ 	.word	0x000001a8
        /*0348*/ 	.short	0x0100
        /*034a*/ 	.byte	0x09
	.zero		1


	//   ....[44]....
        /*034c*/ 	.word	0x000005e0
        /*0350*/ 	.word	0x000000ff
        /*0354*/ 	.word	0x000000b0
        /*0358*/ 	.short	0x0100
        /*035a*/ 	.byte	0x09
	.zero		1


	//   ....[45]....
        /*035c*/ 	.word	0x000005f0
        /*0360*/ 	.word	0x000000ff
        /*0364*/ 	.word	0x000001b0
        /*0368*/ 	.short	0x0100
        /*036a*/ 	.byte	0x09
	.zero		1


	//   ....[46]....
        /*036c*/ 	.word	0x00000600
        /*0370*/ 	.word	0x000000ff
        /*0374*/ 	.word	0x000000b8
        /*0378*/ 	.short	0x0100
        /*037a*/ 	.byte	0x09
	.zero		1


	//   ....[47]....
        /*037c*/ 	.word	0x00000610
        /*0380*/ 	.word	0x000000ff
        /*0384*/ 	.word	0x000001b8
        /*0388*/ 	.short	0x0100
        /*038a*/ 	.byte	0x09
	.zero		1


	//   ....[48]....
        /*038c*/ 	.word	0x00000620
        /*0390*/ 	.word	0x000000ff
        /*0394*/ 	.word	0x000000c0
        /*0398*/ 	.short	0x0100
        /*039a*/ 	.byte	0x09
	.zero		1


	//   ....[49]....
        /*039c*/ 	.word	0x00000630
        /*03a0*/ 	.word	0x000000ff
        /*03a4*/ 	.word	0x000001c0
        /*03a8*/ 	.short	0x0100
        /*03aa*/ 	.byte	0x09
	.zero		1


	//   ....[50]....
        /*03ac*/ 	.word	0x00000640
        /*03b0*/ 	.word	0x000000ff
        /*03b4*/ 	.word	0x000000c8
        /*03b8*/ 	.short	0x0100
        /*03ba*/ 	.byte	0x09
	.zero		1


	//   ....[51]....
        /*03bc*/ 	.word	0x00000650
        /*03c0*/ 	.word	0x000000ff
        /*03c4*/ 	.word	0x000001c8
        /*03c8*/ 	.short	0x0100
        /*03ca*/ 	.byte	0x09
	.zero		1


	//   ....[52]....
        /*03cc*/ 	.word	0x00000660
        /*03d0*/ 	.word	0x000000ff
        /*03d4*/ 	.word	0x000000d0
        /*03d8*/ 	.short	0x0100
        /*03da*/ 	.byte	0x09
	.zero		1


	//   ....[53]....
        /*03dc*/ 	.word	0x00000670
        /*03e0*/ 	.word	0x000000ff
        /*03e4*/ 	.word	0x000001d0
        /*03e8*/ 	.short	0x0100
        /*03ea*/ 	.byte	0x09
	.zero		1


	//   ....[54]....
        /*03ec*/ 	.word	0x00000680
        /*03f0*/ 	.word	0x000000ff
        /*03f4*/ 	.word	0x000000d8
        /*03f8*/ 	.short	0x0100
        /*03fa*/ 	.byte	0x09
	.zero		1


	//   ....[55]....
        /*03fc*/ 	.word	0x00000690
        /*0400*/ 	.word	0x000000ff
        /*0404*/ 	.word	0x000001d8
        /*0408*/ 	.short	0x0100
        /*040a*/ 	.byte	0x09
	.zero		1


	//   ....[56]....
        /*040c*/ 	.word	0x000006a0
        /*0410*/ 	.word	0x000000ff
        /*0414*/ 	.word	0x000000e0
        /*0418*/ 	.short	0x0100
        /*041a*/ 	.byte	0x09
	.zero		1


	//   ....[57]....
        /*041c*/ 	.word	0x000006b0
        /*0420*/ 	.word	0x000000ff
        /*0424*/ 	.word	0x000001e0
        /*0428*/ 	.short	0x0100
        /*042a*/ 	.byte	0x09
	.zero		1


	//   ....[58]....
        /*042c*/ 	.word	0x000006c0
        /*0430*/ 	.word	0x000000ff
        /*0434*/ 	.word	0x000000e8
        /*0438*/ 	.short	0x0100
        /*043a*/ 	.byte	0x09
	.zero		1


	//   ....[59]....
        /*043c*/ 	.word	0x000006d0
        /*0440*/ 	.word	0x000000ff
        /*0444*/ 	.word	0x000001e8
        /*0448*/ 	.short	0x0100
        /*044a*/ 	.byte	0x09
	.zero		1


	//   ....[60]....
        /*044c*/ 	.word	0x000006e0
        /*0450*/ 	.word	0x000000ff
        /*0454*/ 	.word	0x000000f0
        /*0458*/ 	.short	0x0100
        /*045a*/ 	.byte	0x09
	.zero		1


	//   ....[61]....
        /*045c*/ 	.word	0x000006f0
        /*0460*/ 	.word	0x000000ff
        /*0464*/ 	.word	0x000001f0
        /*0468*/ 	.short	0x0100
        /*046a*/ 	.byte	0x09
	.zero		1


	//   ....[62]....
        /*046c*/ 	.word	0x00000700
        /*0470*/ 	.word	0x000000ff
        /*0474*/ 	.word	0x000000f8
        /*0478*/ 	.short	0x0100
        /*047a*/ 	.byte	0x09
	.zero		1


	//   ....[63]....
        /*047c*/ 	.word	0x00000710
        /*0480*/ 	.word	0x000000ff
        /*0484*/ 	.word	0x000001f8
        /*0488*/ 	.short	0x0100
        /*048a*/ 	.byte	0x09
	.zero		1


	//   ....[64]....
        /*048c*/ 	.word	0x000009a0
        /*0490*/ 	.word	0x000000ff
        /*0494*/ 	.word	0x00000230
        /*0498*/ 	.short	0x0100
        /*049a*/ 	.byte	0x09
	.zero		1


	//   ....[65]....
        /*049c*/ 	.word	0x000009b0
        /*04a0*/ 	.word	0x000000ff
        /*04a4*/ 	.word	0x00000238
        /*04a8*/ 	.short	0x0100
        /*04aa*/ 	.byte	0x09
	.zero		1


	//   ....[66]....
        /*04ac*/ 	.word	0x000009f0
        /*04b0*/ 	.word	0x000000ff
        /*04b4*/ 	.word	0x00000210
        /*04b8*/ 	.short	0x0100
        /*04ba*/ 	.byte	0x0a
	.zero		1


	//   ....[67]....
        /*04bc*/ 	.word	0x00000a10
        /*04c0*/ 	.word	0x000000ff
        /*04c4*/ 	.word	0x00000218
        /*04c8*/ 	.short	0x0100
        /*04ca*/ 	.byte	0x0a
	.zero		1


	//   ....[68]....
        /*04cc*/ 	.word	0x00000a20
        /*04d0*/ 	.word	0x000000ff
        /*04d4*/ 	.word	0x00000220
        /*04d8*/ 	.short	0x0100
        /*04da*/ 	.byte	0x0a
	.zero		1


	//   ....[69]....
        /*04dc*/ 	.word	0x00000a30
        /*04e0*/ 	.word	0x000000ff
        /*04e4*/ 	.word	0x00000228
        /*04e8*/ 	.short	0x0100
        /*04ea*/ 	.byte	0x0a
	.zero		1


	//   ....[70]....
        /*04ec*/ 	.word	0x00001950
        /*04f0*/ 	.word	0x00000011
        /*04f4*/ 	.word	0xfffffff8
        /*04f8*/ 	.short	0x010a
        /*04fa*/ 	.byte	0x3f
	.zero		1


	//   ....[71]....
        /*04fc*/ 	.word	0x00001bb0
        /*0500*/ 	.word	0x000000ff
        /*0504*/ 	.word	0x00000000
        /*0508*/ 	.short	0x010a
        /*050a*/ 	.byte	0x04
	.zero		1


	//   ....[72]....
        /*050c*/ 	.word	0x00001bf0
        /*0510*/ 	.word	0x000000ff
        /*0514*/ 	.word	0x00000000
        /*0518*/ 	.short	0x010a
        /*051a*/ 	.byte	0x04
	.zero		1


	//   ....[73]....
        /*051c*/ 	.word	0x000021d0
        /*0520*/ 	.word	0x000000ff
        /*0524*/ 	.word	0x00000000
        /*0528*/ 	.short	0x010a
        /*052a*/ 	.byte	0x06
	.zero		1


	//   ....[74]....
        /*052c*/ 	.word	0x00002210
        /*0530*/ 	.word	0x000000ff
        /*0534*/ 	.word	0x00000000
        /*0538*/ 	.short	0x010a
        /*053a*/ 	.byte	0x06
	.zero		1


	//   ....[75]....
        /*053c*/ 	.word	0x000026a0
        /*0540*/ 	.word	0x000000ff
        /*0544*/ 	.word	0x00000000
        /*0548*/ 	.short	0x0101
        /*054a*/ 	.byte	0x05
	.zero		1


	//   ....[76]....
        /*054c*/ 	.word	0x00002980
        /*0550*/ 	.word	0x00000045
        /*0554*/ 	.word	0x00000000
        /*0558*/ 	.short	0x0101
        /*055a*/ 	.byte	0x0c
	.zero		1


	//   ....[77]....
        /*055c*/ 	.word	0x00002a60
        /*0560*/ 	.word	0x000000ff
        /*0564*/ 	.word	0x00000000
        /*0568*/ 	.short	0x0101
        /*056a*/ 	.byte	0x04
	.zero		1


	//   ....[78]....
        /*056c*/ 	.word	0x00002ac0
        /*0570*/ 	.word	0x00000011
        /*0574*/ 	.word	0x00000008
        /*0578*/ 	.short	0x010a
        /*057a*/ 	.byte	0x3f
	.zero		1


	//   ....[79]....
        /*057c*/ 	.word	0x000049a0
        /*0580*/ 	.word	0x00000012
        /*0584*/ 	.word	0x00000000
        /*0588*/ 	.short	0x0101
        /*058a*/ 	.byte	0x0c
	.zero		1


	//   ....[80]....
        /*058c*/ 	.word	0x00005420
        /*0590*/ 	.word	0x0000000e
        /*0594*/ 	.word	0x00000100
        /*0598*/ 	.short	0x010a
        /*059a*/ 	.byte	0x3f
	.zero		1


	//   ....[81]....
        /*059c*/ 	.word	0x000057b0
        /*05a0*/ 	.word	0x00000003
        /*05a4*/ 	.word	0x00000238
        /*05a8*/ 	.short	0x0101
        /*05aa*/ 	.byte	0x3f
	.zero		1


	//   ....[82]....
        /*05ac*/ 	.word	0x00005f40
        /*05b0*/ 	.word	0x00000005
        /*05b4*/ 	.word	0x00000000
        /*05b8*/ 	.short	0x010a
        /*05ba*/ 	.byte	0x3f
	.zero		1


	//   ....[83]....
        /*05bc*/ 	.word	0x00005fc0
        /*05c0*/ 	.word	0x00000007
        /*05c4*/ 	.word	0x00000000
        /*05c8*/ 	.short	0x010a
        /*05ca*/ 	.byte	0x3f
	.zero		1


	//   ....[84]....
        /*05cc*/ 	.word	0x00006050
        /*05d0*/ 	.word	0x00000006
        /*05d4*/ 	.word	0x00000000
        /*05d8*/ 	.short	0x010a
        /*05da*/ 	.byte	0x3f
	.zero		1


	//   ....[85]....
        /*05dc*/ 	.word	0x000060e0
        /*05e0*/ 	.word	0x00000007
        /*05e4*/ 	.word	0x00000000
        /*05e8*/ 	.short	0x010a
        /*05ea*/ 	.byte	0x3f
	.zero		1


	//   ....[86]....
        /*05ec*/ 	.word	0x00006170
        /*05f0*/ 	.word	0x00000006
        /*05f4*/ 	.word	0x00000000
        /*05f8*/ 	.short	0x010a
        /*05fa*/ 	.byte	0x3f
	.zero		1


	//   ....[87]....
        /*05fc*/ 	.word	0x00006200
        /*0600*/ 	.word	0x00000007
        /*0604*/ 	.word	0x00000000
        /*0608*/ 	.short	0x010a
        /*060a*/ 	.byte	0x3f
	.zero		1


	//   ....[88]....
        /*060c*/ 	.word	0x00006290
        /*0610*/ 	.word	0x00000006
        /*0614*/ 	.word	0x00000000
        /*0618*/ 	.short	0x010a
        /*061a*/ 	.byte	0x3f
	.zero		1


	//   ....[89]....
        /*061c*/ 	.word	0x00006320
        /*0620*/ 	.word	0x00000007
        /*0624*/ 	.word	0x00000000
        /*0628*/ 	.short	0x010a
        /*062a*/ 	.byte	0x3f
	.zero		1


	//   ....[90]....
        /*062c*/ 	.word	0x000063b0
        /*0630*/ 	.word	0x00000006
        /*0634*/ 	.word	0x00000000
        /*0638*/ 	.short	0x010a
        /*063a*/ 	.byte	0x3f
	.zero		1


	//   ....[91]....
        /*063c*/ 	.word	0x00006440
        /*0640*/ 	.word	0x00000007
        /*0644*/ 	.word	0x00000000
        /*0648*/ 	.short	0x010a
        /*064a*/ 	.byte	0x3f
	.zero		1


	//   ....[92]....
        /*064c*/ 	.word	0x000064d0
        /*0650*/ 	.word	0x00000006
        /*0654*/ 	.word	0x00000000
        /*0658*/ 	.short	0x010a
        /*065a*/ 	.byte	0x3f
	.zero		1


	//   ....[93]....
        /*065c*/ 	.word	0x00006560
        /*0660*/ 	.word	0x00000007
        /*0664*/ 	.word	0x00000000
        /*0668*/ 	.short	0x010a
        /*066a*/ 	.byte	0x3f
	.zero		1


	//   ....[94]....
        /*066c*/ 	.word	0x000065f0
        /*0670*/ 	.word	0x00000006
        /*0674*/ 	.word	0x00000000
        /*0678*/ 	.short	0x010a
        /*067a*/ 	.byte	0x3f
	.zero		1


	//   ....[95]....
        /*067c*/ 	.word	0x00006680
        /*0680*/ 	.word	0x00000007
        /*0684*/ 	.word	0x00000000
        /*0688*/ 	.short	0x010a
        /*068a*/ 	.byte	0x3f
	.zero		1


	//   ....[96]....
        /*068c*/ 	.word	0x00006710
        /*0690*/ 	.word	0x00000006
        /*0694*/ 	.word	0x00000000
        /*0698*/ 	.short	0x010a
        /*069a*/ 	.byte	0x3f
	.zero		1


	//   ....[97]....
        /*069c*/ 	.word	0x000067a0
        /*06a0*/ 	.word	0x00000007
        /*06a4*/ 	.word	0x00000000
        /*06a8*/ 	.short	0x010a
        /*06aa*/ 	.byte	0x3f
	.zero		1


	//   ....[98]....
        /*06ac*/ 	.word	0x00006830
        /*06b0*/ 	.word	0x00000006
        /*06b4*/ 	.word	0x00000000
        /*06b8*/ 	.short	0x010a
        /*06ba*/ 	.byte	0x3f
	.zero		1


	//   ....[99]....
        /*06bc*/ 	.word	0x000068c0
        /*06c0*/ 	.word	0x00000007
        /*06c4*/ 	.word	0x00000000
        /*06c8*/ 	.short	0x010a
        /*06ca*/ 	.byte	0x3f
	.zero		1


	//   ....[100]....
        /*06cc*/ 	.word	0x00006950
        /*06d0*/ 	.word	0x00000006
        /*06d4*/ 	.word	0x00000000
        /*06d8*/ 	.short	0x010a
        /*06da*/ 	.byte	0x3f
	.zero		1


	//   ....[101]....
        /*06dc*/ 	.word	0x000069e0
        /*06e0*/ 	.word	0x00000007
        /*06e4*/ 	.word	0x00000000
        /*06e8*/ 	.short	0x010a
        /*06ea*/ 	.byte	0x3f
	.zero		1


	//   ....[102]....
        /*06ec*/ 	.word	0x00006a70
        /*06f0*/ 	.word	0x00000006
        /*06f4*/ 	.word	0x00000000
        /*06f8*/ 	.short	0x010a
        /*06fa*/ 	.byte	0x3f
	.zero		1


	//   ....[103]....
        /*06fc*/ 	.word	0x00006b00
        /*0700*/ 	.word	0x00000007
        /*0704*/ 	.word	0x00000000
        /*0708*/ 	.short	0x010a
        /*070a*/ 	.byte	0x3f
	.zero		1


	//   ....[104]....
        /*070c*/ 	.word	0x00006b90
        /*0710*/ 	.word	0x00000006
        /*0714*/ 	.word	0x00000000
        /*0718*/ 	.short	0x010a
        /*071a*/ 	.byte	0x3f
	.zero		1


	//   ....[105]....
        /*071c*/ 	.word	0x00006c20
        /*0720*/ 	.word	0x00000007
        /*0724*/ 	.word	0x00000000
        /*0728*/ 	.short	0x010a
        /*072a*/ 	.byte	0x3f
	.zero		1


	//   ....[106]....
        /*072c*/ 	.word	0x00006cb0
        /*0730*/ 	.word	0x00000006
        /*0734*/ 	.word	0x00000000
        /*0738*/ 	.short	0x010a
        /*073a*/ 	.byte	0x3f
	.zero		1


	//   ....[107]....
        /*073c*/ 	.word	0x00006d40
        /*0740*/ 	.word	0x00000007
        /*0744*/ 	.word	0x00000000
        /*0748*/ 	.short	0x010a
        /*074a*/ 	.byte	0x3f
	.zero		1


	//   ....[108]....
        /*074c*/ 	.word	0x00006dd0
        /*0750*/ 	.word	0x00000006
        /*0754*/ 	.word	0x00000000
        /*0758*/ 	.short	0x010a
        /*075a*/ 	.byte	0x3f
	.zero		1


	//   ....[109]....
        /*075c*/ 	.word	0x00006e60
        /*0760*/ 	.word	0x00000007
        /*0764*/ 	.word	0x00000000
        /*0768*/ 	.short	0x010a
        /*076a*/ 	.byte	0x3f
	.zero		1


	//   ....[110]....
        /*076c*/ 	.word	0x00006ef0
        /*0770*/ 	.word	0x00000006
        /*0774*/ 	.word	0x00000000
        /*0778*/ 	.short	0x010a
        /*077a*/ 	.byte	0x3f
	.zero		1


	//   ....[111]....
        /*077c*/ 	.word	0x00006f80
        /*0780*/ 	.word	0x00000007
        /*0784*/ 	.word	0x00000000
        /*0788*/ 	.short	0x010a
        /*078a*/ 	.byte	0x3f
	.zero		1


	//   ....[112]....
        /*078c*/ 	.word	0x00007010
        /*0790*/ 	.word	0x00000006
        /*0794*/ 	.word	0x00000000
        /*0798*/ 	.short	0x010a
        /*079a*/ 	.byte	0x3f
	.zero		1


	//   ....[113]....
        /*079c*/ 	.word	0x000070a0
        /*07a0*/ 	.word	0x00000003
        /*07a4*/ 	.word	0x00000000
        /*07a8*/ 	.short	0x010a
        /*07aa*/ 	.byte	0x3f
	.zero		1


	//   ....[114]....
        /*07ac*/ 	.word	0x00007100
        /*07b0*/ 	.word	0x00000011
        /*07b4*/ 	.word	0xfffffff8
        /*07b8*/ 	.short	0x010a
        /*07ba*/ 	.byte	0x3f
	.zero		1


	//   ....[115]....
        /*07bc*/ 	.word	0x00007160
        /*07c0*/ 	.word	0x0000000b
        /*07c4*/ 	.word	0x00000000
        /*07c8*/ 	.short	0x010a
        /*07ca*/ 	.byte	0x3f
	.zero		1


	//   ....[116]....
        /*07cc*/ 	.word	0x000071c0
        /*07d0*/ 	.word	0x0000000c
        /*07d4*/ 	.word	0x00000000
        /*07d8*/ 	.short	0x010a
        /*07da*/ 	.byte	0x3f
	.zero		1


	//   ....[117]....
        /*07dc*/ 	.word	0x00007210
        /*07e0*/ 	.word	0x00000011
        /*07e4*/ 	.word	0x00000008
        /*07e8*/ 	.short	0x010a
        /*07ea*/ 	.byte	0x3f
	.zero		1


	//   ....[118]....
        /*07ec*/ 	.word	0x000072e0
        /*07f0*/ 	.word	0x0000000e
        /*07f4*/ 	.word	0x00000100
        /*07f8*/ 	.short	0x010a
        /*07fa*/ 	.byte	0x3f
	.zero		1


	//   ....[119]....
        /*07fc*/ 	.word	0x000073c0
        /*0800*/ 	.word	0x00000005
        /*0804*/ 	.word	0x00000000
        /*0808*/ 	.short	0x010a
        /*080a*/ 	.byte	0x3f
	.zero		1


	//   ....[120]....
        /*080c*/ 	.word	0x00007410
        /*0810*/ 	.word	0x00000007
        /*0814*/ 	.word	0x00000000
        /*0818*/ 	.short	0x010a
        /*081a*/ 	.byte	0x3f
	.zero		1


	//   ....[121]....
        /*081c*/ 	.word	0x00007460
        /*0820*/ 	.word	0x00000006
        /*0824*/ 	.word	0x00000000
        /*0828*/ 	.short	0x010a
        /*082a*/ 	.byte	0x3f
	.zero		1


	//   ....[122]....
        /*082c*/ 	.word	0x000074b0
        /*0830*/ 	.word	0x00000007
        /*0834*/ 	.word	0x00000000
        /*0838*/ 	.short	0x010a
        /*083a*/ 	.byte	0x3f
	.zero		1


	//   ....[123]....
        /*083c*/ 	.word	0x00007500
        /*0840*/ 	.word	0x00000006
        /*0844*/ 	.word	0x00000000
        /*0848*/ 	.short	0x010a
        /*084a*/ 	.byte	0x3f
	.zero		1


	//   ....[124]....
        /*084c*/ 	.word	0x00007550
        /*0850*/ 	.word	0x00000007
        /*0854*/ 	.word	0x00000000
        /*0858*/ 	.short	0x010a
        /*085a*/ 	.byte	0x3f
	.zero		1


	//   ....[125]....
        /*085c*/ 	.word	0x000075a0
        /*0860*/ 	.word	0x00000006
        /*0864*/ 	.word	0x00000000
        /*0868*/ 	.short	0x010a
        /*086a*/ 	.byte	0x3f
	.zero		1


	//   ....[126]....
        /*086c*/ 	.word	0x000075f0
        /*0870*/ 	.word	0x00000007
        /*0874*/ 	.word	0x00000000
        /*0878*/ 	.short	0x010a
        /*087a*/ 	.byte	0x3f
	.zero		1


	//   ....[127]....
        /*087c*/ 	.word	0x00007640
        /*0880*/ 	.word	0x00000006
        /*0884*/ 	.word	0x00000000
        /*0888*/ 	.short	0x010a
        /*088a*/ 	.byte	0x3f
	.zero		1


	//   ....[128]....
        /*088c*/ 	.word	0x00007690
        /*0890*/ 	.word	0x00000007
        /*0894*/ 	.word	0x00000000
        /*0898*/ 	.short	0x010a
        /*089a*/ 	.byte	0x3f
	.zero		1


	//   ....[129]....
        /*089c*/ 	.word	0x000076e0
        /*08a0*/ 	.word	0x00000006
        /*08a4*/ 	.word	0x00000000
        /*08a8*/ 	.short	0x010a
        /*08aa*/ 	.byte	0x3f
	.zero		1


	//   ....[130]....
        /*08ac*/ 	.word	0x00007730
        /*08b0*/ 	.word	0x00000007
        /*08b4*/ 	.word	0x00000000
        /*08b8*/ 	.short	0x010a
        /*08ba*/ 	.byte	0x3f
	.zero		1


	//   ....[131]....
        /*08bc*/ 	.word	0x00007780
        /*08c0*/ 	.word	0x00000006
        /*08c4*/ 	.word	0x00000000
        /*08c8*/ 	.short	0x010a
        /*08ca*/ 	.byte	0x3f
	.zero		1


	//   ....[132]....
        /*08cc*/ 	.word	0x000077d0
        /*08d0*/ 	.word	0x00000007
        /*08d4*/ 	.word	0x00000000
        /*08d8*/ 	.short	0x010a
        /*08da*/ 	.byte	0x3f
	.zero		1


	//   ....[133]....
        /*08dc*/ 	.word	0x00007820
        /*08e0*/ 	.word	0x00000006
        /*08e4*/ 	.word	0x00000000
        /*08e8*/ 	.short	0x010a
        /*08ea*/ 	.byte	0x3f
	.zero		1


	//   ....[134]....
        /*08ec*/ 	.word	0x00007870
        /*08f0*/ 	.word	0x00000007
        /*08f4*/ 	.word	0x00000000
        /*08f8*/ 	.short	0x010a
        /*08fa*/ 	.byte	0x3f
	.zero		1


	//   ....[135]....
        /*08fc*/ 	.word	0x000078c0
        /*0900*/ 	.word	0x00000006
        /*0904*/ 	.word	0x00000000
        /*0908*/ 	.short	0x010a
        /*090a*/ 	.byte	0x3f
	.zero		1


	//   ....[136]....
        /*090c*/ 	.word	0x00007910
        /*0910*/ 	.word	0x00000007
        /*0914*/ 	.word	0x00000000
        /*0918*/ 	.short	0x010a
        /*091a*/ 	.byte	0x3f
	.zero		1


	//   ....[137]....
        /*091c*/ 	.word	0x00007960
        /*0920*/ 	.word	0x00000006
        /*0924*/ 	.word	0x00000000
        /*0928*/ 	.short	0x010a
        /*092a*/ 	.byte	0x3f
	.zero		1


	//   ....[138]....
        /*092c*/ 	.word	0x000079b0
        /*0930*/ 	.word	0x00000007
        /*0934*/ 	.word	0x00000000
        /*0938*/ 	.short	0x010a
        /*093a*/ 	.byte	0x3f
	.zero		1


	//   ....[139]....
        /*093c*/ 	.word	0x00007a00
        /*0940*/ 	.word	0x00000006
        /*0944*/ 	.word	0x00000000
        /*0948*/ 	.short	0x010a
        /*094a*/ 	.byte	0x3f
	.zero		1


	//   ....[140]....
        /*094c*/ 	.word	0x00007a50
        /*0950*/ 	.word	0x00000007
        /*0954*/ 	.word	0x00000000
        /*0958*/ 	.short	0x010a
        /*095a*/ 	.byte	0x3f
	.zero		1


	//   ....[141]....
        /*095c*/ 	.word	0x00007aa0
        /*0960*/ 	.word	0x00000006
        /*0964*/ 	.word	0x00000000
        /*0968*/ 	.short	0x010a
        /*096a*/ 	.byte	0x3f
	.zero		1


	//   ....[142]....
        /*096c*/ 	.word	0x00007af0
        /*0970*/ 	.word	0x00000007
        /*0974*/ 	.word	0x00000000
        /*0978*/ 	.short	0x010a
        /*097a*/ 	.byte	0x3f
	.zero		1


	//   ....[143]....
        /*097c*/ 	.word	0x00007b40
        /*0980*/ 	.word	0x00000006
        /*0984*/ 	.word	0x00000000
        /*0988*/ 	.short	0x010a
        /*098a*/ 	.byte	0x3f
	.zero		1


	//   ....[144]....
        /*098c*/ 	.word	0x00007b90
        /*0990*/ 	.word	0x00000007
        /*0994*/ 	.word	0x00000000
        /*0998*/ 	.short	0x010a
        /*099a*/ 	.byte	0x3f
	.zero		1


	//   ....[145]....
        /*099c*/ 	.word	0x00007be0
        /*09a0*/ 	.word	0x00000006
        /*09a4*/ 	.word	0x00000000
        /*09a8*/ 	.short	0x010a
        /*09aa*/ 	.byte	0x3f
	.zero		1


	//   ....[146]....
        /*09ac*/ 	.word	0x00007c30
        /*09b0*/ 	.word	0x00000007
        /*09b4*/ 	.word	0x00000000
        /*09b8*/ 	.short	0x010a
        /*09ba*/ 	.byte	0x3f
	.zero		1


	//   ....[147]....
        /*09bc*/ 	.word	0x00007c80
        /*09c0*/ 	.word	0x00000006
        /*09c4*/ 	.word	0x00000000
        /*09c8*/ 	.short	0x010a
        /*09ca*/ 	.byte	0x3f
	.zero		1


	//   ....[148]....
        /*09cc*/ 	.word	0x00007cd0
        /*09d0*/ 	.word	0x00000007
        /*09d4*/ 	.word	0x00000000
        /*09d8*/ 	.short	0x010a
        /*09da*/ 	.byte	0x3f
	.zero		1


	//   ....[149]....
        /*09dc*/ 	.word	0x00007d20
        /*09e0*/ 	.word	0x00000006
        /*09e4*/ 	.word	0x00000000
        /*09e8*/ 	.short	0x010a
        /*09ea*/ 	.byte	0x3f
	.zero		1


	//----- nvinfo : EIATTR_NUM_MBARRIERS
	.align		4
.L_28:
        /*09ec*/ 	.byte	0x03, 0x38
        /*09ee*/ 	.short	0x0046


	//----- nvinfo : EIATTR_EXIT_INSTR_OFFSETS
	.align		4
        /*09f0*/ 	.byte	0x04, 0x1c
        /*09f2*/ 	.short	(.L_30 - .L_29)


	//   ....[0]....
.L_29:
        /*09f4*/ 	.word	0x000015b0


	//   ....[1]....
        /*09f8*/ 	.word	0x00001610


	//   ....[2]....
        /*09fc*/ 	.word	0x00005150


	//   ....[3]....
        /*0a00*/ 	.word	0x00005180


	//   ....[4]....
        /*0a04*/ 	.word	0x000070f0


	//----- nvinfo : EIATTR_MAX_THREADS
	.align		4
.L_30:
        /*0a08*/ 	.byte	0x04, 0x05
        /*0a0a*/ 	.short	(.L_32 - .L_31)
.L_31:
        /*0a0c*/ 	.word	0x00000180
        /*0a10*/ 	.word	0x00000001
        /*0a14*/ 	.word	0x00000001


	//----- nvinfo : EIATTR_CRS_STACK_SIZE
	.align		4
.L_32:
        /*0a18*/ 	.byte	0x04, 0x1e
        /*0a1a*/ 	.short	(.L_34 - .L_33)
.L_33:
        /*0a1c*/ 	.word	0x00000000


	//----- nvinfo : EIATTR_CBANK_PARAM_SIZE
	.align		4
.L_34:
        /*0a20*/ 	.byte	0x03, 0x19
        /*0a22*/ 	.short	0x0470


	//----- nvinfo : EIATTR_PARAM_CBANK
	.align		4
        /*0a24*/ 	.byte	0x04, 0x0a
        /*0a26*/ 	.short	(.L_36 - .L_35)
	.align		4
.L_35:
        /*0a28*/ 	.word	index@(.nv.constant0._ZN7cutlass13device_kernelINS_4gemm6kernel13GemmUniversalIN4cute5tupleIJiiiiEEENS1_10collective13CollectiveMmaINS1_37MainloopSm90TmaGmmaWarpSpecializedFP8ILi32ENS5_IJNS4_1CILi1EEESB_SB_EEENS1_32KernelTmaWarpSpecializedPingpongEEENS5_IJNSA_ILi64EEENSA_ILi48EEESF_EEENS_12float_e4m3_tENS5_IJlSB_lEEESI_SJ_NS4_8TiledMMAINS4_8MMA_AtomIJNS4_4SM904GMMA30MMA_64x16x32_F32E4M3E4M3_SS_TNILNSN_7ScaleInE1ELSP_1EEEEEENS4_6LayoutISC_NS5_IJNSA_ILi0EEEST_ST_EEEEENS5_IJNS4_10UnderscoreESW_SW_EEEEENS4_13SM90_TMA_LOADENS4_14ComposedLayoutINS4_7SwizzleILi2ELi4ELi3EEENS4_18smem_ptr_flag_bitsILi8EEENSS_INS5_IJNSA_ILi8EEESF_EEENS5_IJSF_SB_EEEEEEEvNS4_8identityESZ_S19_vS1A_EENS_8epilogue10collective6detail29Sm90TmaWarpSpecializedAdapterINS1D_15DefaultEpilogueISI_SJ_SJ_NS1C_6thread17LinearCombinationISI_Li1EffLNS1H_9ScaleType4KindE0ELNS_15FloatRoundStyleE2ESI_EENS1_15EpilogueDefaultEEEEEvvEEEEvNT_6ParamsE)
        /*0a2c*/ 	.short	0x0210
        /*0a2e*/ 	.short	0x0470


	//----- nvinfo : EIATTR_SW_WAR
	.align		4
.L_36:
        /*0a30*/ 	.byte	0x04, 0x36
        /*0a32*/ 	.short	(.L_38 - .L_37)
.L_37:
        /*0a34*/ 	.word	0x00000008
.L_38:


//--------------------- .nv.callgraph             --------------------------
	.section	.nv.callgraph,"",@"SHT_CUDA_CALLGRAPH"
	.align	4
	.sectionentsize	8
	.align		4
        /*0000*/ 	.word	0x00000000
	.align		4
        /*0004*/ 	.word	0xffffffff
	.align		4
        /*0008*/ 	.word	0x00000000
	.align		4
        /*000c*/ 	.word	0xfffffffe
	.align		4
        /*0010*/ 	.word	0x00000000
	.align		4
        /*0014*/ 	.word	0xfffffffd
	.align		4
        /*0018*/ 	.word	0x00000000
	.align		4
        /*001c*/ 	.word	0xfffffffc


//--------------------- .nv.constant4             --------------------------
	.section	.nv.constant4,"a",@progbits
	.align	8
	.align		8
.nv.constant4:
        /*0000*/ 	.dword	_ZN40_INTERNAL_fcc05308_4_k_cu_8e1b94a4_123834cuda3std3__45__cpo5beginE
	.align		8
        /*0008*/ 	.dword	_ZN40_INTERNAL_fcc05308_4_k_cu_8e1b94a4_123834cuda3std3__45__cpo3endE
	.align		8
        /*0010*/ 	.dword	_ZN40_INTERNAL_fcc05308_4_k_cu_8e1b94a4_123834cuda3std3__45__cpo6cbeginE
	.align		8
        /*0018*/ 	.dword	_ZN40_INTERNAL_fcc05308_4_k_cu_8e1b94a4_123834cuda3std3__45__cpo4cendE
	.align		8
        /*0020*/ 	.dword	_ZN40_INTERNAL_fcc05308_4_k_cu_8e1b94a4_123834cuda3std3__442_GLOBAL__N__fcc05308_4_k_cu_8e1b94a4_123836ignoreE
	.align		8
        /*0028*/ 	.dword	_ZN40_INTERNAL_fcc05308_4_k_cu_8e1b94a4_123834cuda3std3__419piecewise_constructE
	.align		8
        /*0030*/ 	.dword	_ZN40_INTERNAL_fcc05308_4_k_cu_8e1b94a4_123834cuda3std3__48in_placeE
	.align		8
        /*0038*/ 	.dword	_ZN40_INTERNAL_fcc05308_4_k_cu_8e1b94a4_123834cuda3std6ranges3__45__cpo4swapE
	.align		8
        /*0040*/ 	.dword	_ZN40_INTERNAL_fcc05308_4_k_cu_8e1b94a4_123834cuda3std6ranges3__45__cpo9iter_moveE
	.align		8
        /*0048*/ 	.dword	_ZN40_INTERNAL_fcc05308_4_k_cu_8e1b94a4_123834cute7productE
	.align		8
        /*0050*/ 	.dword	_ZN40_INTERNAL_fcc05308_4_k_cu_8e1b94a4_123834cute1_E


//--------------------- .text._ZN7cutlass13device_kernelINS_4gemm6kernel13GemmUniversalIN4cute5tupleIJiiiiEEENS1_10collective13CollectiveMmaINS1_37MainloopSm90TmaGmmaWarpSpecializedFP8ILi32ENS5_IJNS4_1CILi1EEESB_SB_EEENS1_32KernelTmaWarpSpecializedPingpongEEENS5_IJNSA_ILi64EEENSA_ILi48EEESF_EEENS_12float_e4m3_tENS5_IJlSB_lEEESI_SJ_NS4_8TiledMMAINS4_8MMA_AtomIJNS4_4SM904GMMA30MMA_64x16x32_F32E4M3E4M3_SS_TNILNSN_7ScaleInE1ELSP_1EEEEEENS4_6LayoutISC_NS5_IJNSA_ILi0EEEST_ST_EEEEENS5_IJNS4_10UnderscoreESW_SW_EEEEENS4_13SM90_TMA_LOADENS4_14ComposedLayoutINS4_7SwizzleILi2ELi4ELi3EEENS4_18smem_ptr_flag_bitsILi8EEENSS_INS5_IJNSA_ILi8EEESF_EEENS5_IJSF_SB_EEEEEEEvNS4_8identityESZ_S19_vS1A_EENS_8epilogue10collective6detail29Sm90TmaWarpSpecializedAdapterINS1D_15DefaultEpilogueISI_SJ_SJ_NS1C_6thread17LinearCombinationISI_Li1EffLNS1H_9ScaleType4KindE0ELNS_15FloatRoundStyleE2ESI_EENS1_15EpilogueDefaultEEEEEvvEEEEvNT_6ParamsE --------------------------
	.section	.text._ZN7cutlass13device_kernelINS_4gemm6kernel13GemmUniversalIN4cute5tupleIJiiiiEEENS1_10collective13CollectiveMmaINS1_37MainloopSm90TmaGmmaWarpSpecializedFP8ILi32ENS5_IJNS4_1CILi1EEESB_SB_EEENS1_32KernelTmaWarpSpecializedPingpongEEENS5_IJNSA_ILi64EEENSA_ILi48EEESF_EEENS_12float_e4m3_tENS5_IJlSB_lEEESI_SJ_NS4_8TiledMMAINS4_8MMA_AtomIJNS4_4SM904GMMA30MMA_64x16x32_F32E4M3E4M3_SS_TNILNSN_7ScaleInE1ELSP_1EEEEEENS4_6LayoutISC_NS5_IJNSA_ILi0EEEST_ST_EEEEENS5_IJNS4_10UnderscoreESW_SW_EEEEENS4_13SM90_TMA_LOADENS4_14ComposedLayoutINS4_7SwizzleILi2ELi4ELi3EEENS4_18smem_ptr_flag_bitsILi8EEENSS_INS5_IJNSA_ILi8EEESF_EEENS5_IJSF_SB_EEEEEEEvNS4_8identityESZ_S19_vS1A_EENS_8epilogue10collective6detail29Sm90TmaWarpSpecializedAdapterINS1D_15DefaultEpilogueISI_SJ_SJ_NS1C_6thread17LinearCombinationISI_Li1EffLNS1H_9ScaleType4KindE0ELNS_15FloatRoundStyleE2ESI_EENS1_15EpilogueDefaultEEEEEvvEEEEvNT_6ParamsE,"ax",@progbits
	.align	128
.text._ZN7cutlass13device_kernelINS_4gemm6kernel13GemmUniversalIN4cute5tupleIJiiiiEEENS1_10collective13CollectiveMmaINS1_37MainloopSm90TmaGmmaWarpSpecializedFP8ILi32ENS5_IJNS4_1CILi1EEESB_SB_EEENS1_32KernelTmaWarpSpecializedPingpongEEENS5_IJNSA_ILi64EEENSA_ILi48EEESF_EEENS_12float_e4m3_tENS5_IJlSB_lEEESI_SJ_NS4_8TiledMMAINS4_8MMA_AtomIJNS4_4SM904GMMA30MMA_64x16x32_F32E4M3E4M3_SS_TNILNSN_7ScaleInE1ELSP_1EEEEEENS4_6LayoutISC_NS5_IJNSA_ILi0EEEST_ST_EEEEENS5_IJNS4_10UnderscoreESW_SW_EEEEENS4_13SM90_TMA_LOADENS4_14ComposedLayoutINS4_7SwizzleILi2ELi4ELi3EEENS4_18smem_ptr_flag_bitsILi8EEENSS_INS5_IJNSA_ILi8EEESF_EEENS5_IJSF_SB_EEEEEEEvNS4_8identityESZ_S19_vS1A_EENS_8epilogue10collective6detail29Sm90TmaWarpSpecializedAdapterINS1D_15DefaultEpilogueISI_SJ_SJ_NS1C_6thread17LinearCombinationISI_Li1EffLNS1H_9ScaleType4KindE0ELNS_15FloatRoundStyleE2ESI_EENS1_15EpilogueDefaultEEEEEvvEEEEvNT_6ParamsE:
        .type           _ZN7cutlass13device_kernelINS_4gemm6kernel13GemmUniversalIN4cute5tupleIJiiiiEEENS1_10collective13CollectiveMmaINS1_37MainloopSm90TmaGmmaWarpSpecializedFP8ILi32ENS5_IJNS4_1CILi1EEESB_SB_EEENS1_32KernelTmaWarpSpecializedPingpongEEENS5_IJNSA_ILi64EEENSA_ILi48EEESF_EEENS_12float_e4m3_tENS5_IJlSB_lEEESI_SJ_NS4_8TiledMMAINS4_8MMA_AtomIJNS4_4SM904GMMA30MMA_64x16x32_F32E4M3E4M3_SS_TNILNSN_7ScaleInE1ELSP_1EEEEEENS4_6LayoutISC_NS5_IJNSA_ILi0EEEST_ST_EEEEENS5_IJNS4_10UnderscoreESW_SW_EEEEENS4_13SM90_TMA_LOADENS4_14ComposedLayoutINS4_7SwizzleILi2ELi4ELi3EEENS4_18smem_ptr_flag_bitsILi8EEENSS_INS5_IJNSA_ILi8EEESF_EEENS5_IJSF_SB_EEEEEEEvNS4_8identityESZ_S19_vS1A_EENS_8epilogue10collective6detail29Sm90TmaWarpSpecializedAdapterINS1D_15DefaultEpilogueISI_SJ_SJ_NS1C_6thread17LinearCombinationISI_Li1EffLNS1H_9ScaleType4KindE0ELNS_15FloatRoundStyleE2ESI_EENS1_15EpilogueDefaultEEEEEvvEEEEvNT_6ParamsE,@function
        .size           _ZN7cutlass13device_kernelINS_4gemm6kernel13GemmUniversalIN4cute5tupleIJiiiiEEENS1_10collective13CollectiveMmaINS1_37MainloopSm90TmaGmmaWarpSpecializedFP8ILi32ENS5_IJNS4_1CILi1EEESB_SB_EEENS1_32KernelTmaWarpSpecializedPingpongEEENS5_IJNSA_ILi64EEENSA_ILi48EEESF_EEENS_12float_e4m3_tENS5_IJlSB_lEEESI_SJ_NS4_8TiledMMAINS4_8MMA_AtomIJNS4_4SM904GMMA30MMA_64x16x32_F32E4M3E4M3_SS_TNILNSN_7ScaleInE1ELSP_1EEEEEENS4_6LayoutISC_NS5_IJNSA_ILi0EEEST_ST_EEEEENS5_IJNS4_10UnderscoreESW_SW_EEEEENS4_13SM90_TMA_LOADENS4_14ComposedLayoutINS4_7SwizzleILi2ELi4ELi3EEENS4_18smem_ptr_flag_bitsILi8EEENSS_INS5_IJNSA_ILi8EEESF_EEENS5_IJSF_SB_EEEEEEEvNS4_8identityESZ_S19_vS1A_EENS_8epilogue10collective6detail29Sm90TmaWarpSpecializedAdapterINS1D_15DefaultEpilogueISI_SJ_SJ_NS1C_6thread17LinearCombinationISI_Li1EffLNS1H_9ScaleType4KindE0ELNS_15FloatRoundStyleE2ESI_EENS1_15EpilogueDefaultEEEEEvvEEEEvNT_6ParamsE,(.L_x_180 - _ZN7cutlass13device_kernelINS_4gemm6kernel13GemmUniversalIN4cute5tupleIJiiiiEEENS1_10collective13CollectiveMmaINS1_37MainloopSm90TmaGmmaWarpSpecializedFP8ILi32ENS5_IJNS4_1CILi1EEESB_SB_EEENS1_32KernelTmaWarpSpecializedPingpongEEENS5_IJNSA_ILi64EEENSA_ILi48EEESF_EEENS_12float_e4m3_tENS5_IJlSB_lEEESI_SJ_NS4_8TiledMMAINS4_8MMA_AtomIJNS4_4SM904GMMA30MMA_64x16x32_F32E4M3E4M3_SS_TNILNSN_7ScaleInE1ELSP_1EEEEEENS4_6LayoutISC_NS5_IJNSA_ILi0EEEST_ST_EEEEENS5_IJNS4_10UnderscoreESW_SW_EEEEENS4_13SM90_TMA_LOADENS4_14ComposedLayoutINS4_7SwizzleILi2ELi4ELi3EEENS4_18smem_ptr_flag_bitsILi8EEENSS_INS5_IJNSA_ILi8EEESF_EEENS5_IJSF_SB_EEEEEEEvNS4_8identityESZ_S19_vS1A_EENS_8epilogue10collective6detail29Sm90TmaWarpSpecializedAdapterINS1D_15DefaultEpilogueISI_SJ_SJ_NS1C_6thread17LinearCombinationISI_Li1EffLNS1H_9ScaleType4KindE0ELNS_15FloatRoundStyleE2ESI_EENS1_15EpilogueDefaultEEEEEvvEEEEvNT_6ParamsE)
        .other          _ZN7cutlass13device_kernelINS_4gemm6kernel13GemmUniversalIN4cute5tupleIJiiiiEEENS1_10collective13CollectiveMmaINS1_37MainloopSm90TmaGmmaWarpSpecializedFP8ILi32ENS5_IJNS4_1CILi1EEESB_SB_EEENS1_32KernelTmaWarpSpecializedPingpongEEENS5_IJNSA_ILi64EEENSA_ILi48EEESF_EEENS_12float_e4m3_tENS5_IJlSB_lEEESI_SJ_NS4_8TiledMMAINS4_8MMA_AtomIJNS4_4SM904GMMA30MMA_64x16x32_F32E4M3E4M3_SS_TNILNSN_7ScaleInE1ELSP_1EEEEEENS4_6LayoutISC_NS5_IJNSA_ILi0EEEST_ST_EEEEENS5_IJNS4_10UnderscoreESW_SW_EEEEENS4_13SM90_TMA_LOADENS4_14ComposedLayoutINS4_7SwizzleILi2ELi4ELi3EEENS4_18smem_ptr_flag_bitsILi8EEENSS_INS5_IJNSA_ILi8EEESF_EEENS5_IJSF_SB_EEEEEEEvNS4_8identityESZ_S19_vS1A_EENS_8epilogue10collective6detail29Sm90TmaWarpSpecializedAdapterINS1D_15DefaultEpilogueISI_SJ_SJ_NS1C_6thread17LinearCombinationISI_Li1EffLNS1H_9ScaleType4KindE0ELNS_15FloatRoundStyleE2ESI_EENS1_15EpilogueDefaultEEEEEvvEEEEvNT_6ParamsE,@"STO_CUDA_ENTRY STV_DEFAULT"
_ZN7cutlass13device_kernelINS_4gemm6kernel13GemmUniversalIN4cute5tupleIJiiiiEEENS1_10collective13CollectiveMmaINS1_37MainloopSm90TmaGmmaWarpSpecializedFP8ILi32ENS5_IJNS4_1CILi1EEESB_SB_EEENS1_32KernelTmaWarpSpecializedPingpongEEENS5_IJNSA_ILi64EEENSA_ILi48EEESF_EEENS_12float_e4m3_tENS5_IJlSB_lEEESI_SJ_NS4_8TiledMMAINS4_8MMA_AtomIJNS4_4SM904GMMA30MMA_64x16x32_F32E4M3E4M3_SS_TNILNSN_7ScaleInE1ELSP_1EEEEEENS4_6LayoutISC_NS5_IJNSA_ILi0EEEST_ST_EEEEENS5_IJNS4_10UnderscoreESW_SW_EEEEENS4_13SM90_TMA_LOADENS4_14ComposedLayoutINS4_7SwizzleILi2ELi4ELi3EEENS4_18smem_ptr_flag_bitsILi8EEENSS_INS5_IJNSA_ILi8EEESF_EEENS5_IJSF_SB_EEEEEEEvNS4_8identityESZ_S19_vS1A_EENS_8epilogue10collective6detail29Sm90TmaWarpSpecializedAdapterINS1D_15DefaultEpilogueISI_SJ_SJ_NS1C_6thread17LinearCombinationISI_Li1EffLNS1H_9ScaleType4KindE0ELNS_15FloatRoundStyleE2ESI_EENS1_15EpilogueDefaultEEEEEvvEEEEvNT_6ParamsE:
[----:B------:R-:W-:Y:S01]  /*0000*/  LDC R1, c[0x0][0x28] ;  /* 0x00000a00ff017b82 */ /* 0x000fe20000000800 */
[----:B------:R-:W0:Y:S01]  /*0010*/  S2R R6, SR_TID.X ;  /* 0x0000000000067919 */ /* 0x000e220000002100 */
[----:B------:R-:W-:Y:S01]  /*0020*/  ELECT P0, URZ, PT ;  /* 0x00000000003f782f */ /* 0x000fe20003800000 */
[----:B------:R-:W-:Y:S01]  /*0030*/  BSSY B0, `(.L_x_0) ;  /* 0x0000014000007945 */ /* 0x000fe20003800000 */
[----:B0-----:R-:W-:-:S05]  /*0040*/  SHF.R.U32.HI R0, RZ, 0x5, R6 ;  /* 0x00000005ff007819 */ /* 0x001fca0000011606 */
[----:B------:R-:W0:Y:S02]  /*0050*/  SHFL.IDX PT, R2, R0, RZ, 0x1f ;  /* 0x00001fff00027589 */ /* 0x000e2400000e0000 */
[----:B0-----:R-:W-:Y:S02]  /*0060*/  R2UR UR8, R2 ;  /* 0x00000000020872ca */ /* 0x001fe400000e0000 */
[----:B------:R-:W-:-:S05]  /*0070*/  SHF.R.U32.HI R2, RZ, 0x7, R6 ;  /* 0x00000007ff027819 */ /* 0x000fca0000011606 */
[----:B------:R0:W1:Y:S06]  /*0080*/  SHFL.IDX PT, R3, R2, RZ, 0x1f ;  /* 0x00001fff02037589 */ /* 0x00006c00000e0000 */
[----:B------:R-:W-:Y:S02]  /*0090*/  USHF.R.S32.HI UR4, URZ, 0x1f, UR8 ;  /* 0x0000001f3f047899 */ /* 0x000fe40008011408 */
[----:B------:R-:W-:Y:S02]  /*00a0*/  ISETP.NE.OR P0, PT, RZ, UR8, !P0 ;  /* 0x00000008ff007c0c */ /* 0x000fe4000c705670 */
[----:B------:R-:W-:-:S04]  /*00b0*/  ULEA.HI UR4, UR4, UR8, URZ, 0x2 ;  /* 0x0000000804047291 */ /* 0x000fc8000f8f103f */
[----:B------:R-:W-:-:S04]  /*00c0*/  ULOP3.LUT UR4, UR4, 0xfffffffc, URZ, 0xc0, !UPT ;  /* 0xfffffffc04047892 */ /* 0x000fc8000f8ec03f */
[----:B------:R-:W-:-:S03]  /*00d0*/  UIADD3 UR8, UR8, -UR4, URZ ;  /* 0x8000000408087290 */ /* 0x000fc6000fffe03f */
[----:B0-----:R-:W-:Y:S09]  /*00e0*/  @P0 BRA `(.L_x_1) ;  /* 0x0000000000200947 */ /* 0x001ff20003800000 */
[----:B------:R-:W-:Y:S02]  /*00f0*/  ULDC.64 UR4, c[0x0][0x198] ;  /* 0x0000660000047ab9 */ /* 0x000fe40000000a00 */
[----:B------:R-:W-:Y:S02]  /*0100*/  UIADD3 UR6, UP0, UR4, 0xf0, URZ ;  /* 0x000000f004067890 */ /* 0x000fe4000ff1e03f */
[----:B------:R-:W-:Y:S02]  /*0110*/  UIADD3 UR4, UP1, UR4, 0x1f0, URZ ;  /* 0x000001f004047890 */ /* 0x000fe4000ff3e03f */
[----:B------:R-:W-:Y:S02]  /*0120*/  UIADD3.X UR7, URZ, UR5, URZ, UP0, !UPT ;  /* 0x000000053f077290 */ /* 0x000fe400087fe43f */
[----:B------:R-:W-:-:S07]  /*0130*/  UIADD3.X UR5, URZ, UR5, URZ, UP1, !UPT ;  /* 0x000000053f057290 */ /* 0x000fce0008ffe43f */
[----:B------:R0:W-:Y:S02]  /*0140*/  UTMACCTL.PF [UR6] ;  /* 0x00000000060079b9 */ /* 0x0001e40008040000 */
[----:B------:R0:W-:Y:S02]  /*0150*/  UTMACCTL.PF [UR4] ;  /* 0x00000000040079b9 */ /* 0x0001e40008040000 */
[----:B0-----:R-:W-:Y:S01]  /*0160*/  NOP ;  /* 0x0000000000007918 */ /* 0x001fe20000000000 */
.L_x_1:
[----:B------:R-:W-:Y:S05]  /*0170*/  BSYNC B0 ;  /* 0x0000000000007941 */ /* 0x000fea0003800000 */
.L_x_0:
[----:B------:R-:W0:Y:S01]  /*0180*/  SHFL.IDX PT, R4, R0, RZ, 0x1f ;  /* 0x00001fff00047589 */ /* 0x000e2200000e0000 */
[----:B-1----:R-:W-:Y:S01]  /*0190*/  R2UR UR19, R3 ;  /* 0x00000000031372ca */ /* 0x002fe200000e0000 */
[----:B------:R-:W-:-:S04]  /*01a0*/  UISETP.NE.AND UP0, UPT, UR8, 0x3, UPT ;  /* 0x000000030800788c */ /* 0x000fc8000bf05270 */
[----:B------:R-:W-:-:S08]  /*01b0*/  UISETP.EQ.OR UP0, UPT, UR8, URZ, !UP0 ;  /* 0x0000003f0800728c */ /* 0x000fd0000c702670 */
[----:B------:R-:W-:Y:S02]  /*01c0*/  UIADD3 UR24, UR19, -0x1, URZ ;  /* 0xffffffff13187890 */ /* 0x000fe4000fffe03f */
[----:B------:R-:W-:Y:S02]  /*01d0*/  UISETP.EQ.AND UP0, UPT, UR19, URZ, UP0 ;  /* 0x0000003f1300728c */ /* 0x000fe40008702270 */
[----:B------:R-:W-:Y:S02]  /*01e0*/  UISETP.GE.U32.AND UP1, UPT, UR24, 0x2, UPT ;  /* 0x000000021800788c */ /* 0x000fe4000bf26070 */
[----:B------:R-:W-:Y:S01]  /*01f0*/  USEL UR17, URZ, 0x1, !UP0 ;  /* 0x000000013f117887 */ /* 0x000fe2000c000000 */
[----:B0-----:R-:W-:-:S03]  /*0200*/  ISETP.NE.AND P0, PT, R4, RZ, PT ;  /* 0x000000ff0400720c */ /* 0x001fc60003f05270 */
[----:B------:R-:W-:-:S10]  /*0210*/  USEL UR17, UR17, 0x2, UP1 ;  /* 0x0000000211117887 */ /* 0x000fd40008800000 */
[----:B------:R-:W-:Y:S05]  /*0220*/  @P0 BRA `(.L_x_2) ;  /* 0x0000000400440947 */ /* 0x000fea0003800000 */
[----:B------:R-:W-:Y:S01]  /*0230*/  ELECT P0, URZ, PT ;  /* 0x00000000003f782f */ /* 0x000fe20003800000 */
[----:B------:R-:W-:-:S12]  /*0240*/  BSSY B0, `(.L_x_2) ;  /* 0x000004f000007945 */ /* 0x000fd80003800000 */
[----:B------:R-:W-:Y:S05]  /*0250*/  @!P0 BRA `(.L_x_3) ;  /* 0x0000000400348947 */ /* 0x000fea0003800000 */
[----:B------:R-:W0:Y:S01]  /*0260*/  S2UR UR9, SR_CgaCtaId ;  /* 0x00000000000979c3 */ /* 0x000e220000008800 */
[----:B------:R-:W-:Y:S01]  /*0270*/  UMOV UR4, 0x400 ;  /* 0x0000040000047882 */ /* 0x000fe20000000000 */
[----:B------:R-:W-:Y:S01]  /*0280*/  UMOV UR5, 0x1 ;  /* 0x0000000100057882 */ /* 0x000fe20000000000 */
[----:B------:R-:W-:Y:S02]  /*0290*/  UMOV UR6, 0x80 ;  /* 0x0000008000067882 */ /* 0x000fe40000000000 */
[----:B------:R-:W-:-:S04]  /*02a0*/  UIADD3 UR6, -UR6, 0x100000, URZ ;  /* 0x0010000006067890 */ /* 0x000fc8000fffe13f */
[----:B------:R-:W-:Y:S02]  /*02b0*/  USHF.L.U32 UR7, UR6, 0xb, URZ ;  /* 0x0000000b06077899 */ /* 0x000fe4000800063f */
[----:B------:R-:W-:Y:S02]  /*02c0*/  USHF.L.U32 UR6, UR6, 0x1, URZ ;  /* 0x0000000106067899 */ /* 0x000fe4000800063f */
[----:B0-----:R-:W-:Y:S02]  /*02d0*/  ULEA UR9, UR9, UR4, 0x18 ;  /* 0x0000000409097291 */ /* 0x001fe4000f8ec03f */
[----:B------:R-:W-:-:S04]  /*02e0*/  UIADD3 UR4, -UR5, 0x100000, URZ ;  /* 0x0010000005047890 */ /* 0x000fc8000fffe13f */
[----:B------:R-:W-:Y:S02]  /*02f0*/  USHF.L.U32 UR5, UR4, 0xb, URZ ;  /* 0x0000000b04057899 */ /* 0x000fe4000800063f */
[----:B------:R-:W-:Y:S01]  /*0300*/  USHF.L.U32 UR4, UR4, 0x1, URZ ;  /* 0x0000000104047899 */ /* 0x000fe2000800063f */
[----:B------:R-:W0:Y:S11]  /*0310*/  FENCE.VIEW.ASYNC.S ;  /* 0x00000000000073c6 */ /* 0x000e360000000000 */
[----:B0-----:R0:W1:Y:S01]  /*0320*/  SYNCS.EXCH.64 URZ, [UR9], UR4 ;  /* 0x00000004093f75b2 */ /* 0x0010620008000100 */
[----:B------:R0:W2:Y:S01]  /*0330*/  SYNCS.EXCH.64 URZ, [UR9+0x100], UR6 ;  /* 0x00010006093f75b2 */ /* 0x0000a20008000100 */
[----:B------:R0:W3:Y:S01]  /*0340*/  SYNCS.EXCH.64 URZ, [UR9+0x8], UR4 ;  /* 0x00000804093f75b2 */ /* 0x0000e20008000100 */
[----:B------:R0:W4:Y:S01]  /*0350*/  SYNCS.EXCH.64 URZ, [UR9+0x108], UR6 ;  /* 0x00010806093f75b2 */ /* 0x0001220008000100 */
[----:B------:R0:W0:Y:S01]  /*0360*/  SYNCS.EXCH.64 URZ, [UR9+0x10], UR4 ;  /* 0x00001004093f75b2 */ /* 0x0000220008000100 */
        /* <DEDUP_REMOVED lines=59> */
[----:B-1234-:R-:W-:Y:S01]  /*0720*/  NOP ;  /* 0x0000000000007918 */ /* 0x01efe20000000000 */
.L_x_3:
[----:B0-----:R-:W-:Y:S05]  /*0730*/  BSYNC B0 ;  /* 0x0000000000007941 */ /* 0x001fea0003800000 */
.L_x_2:
[----:B------:R-:W0:Y:S01]  /*0740*/  SHFL.IDX PT, R4, R0, RZ, 0x1f ;  /* 0x00001fff00047589 */ /* 0x000e2200000e0000 */
[----:B------:R-:W-:Y:S01]  /*0750*/  ELECT P0, URZ, PT ;  /* 0x00000000003f782f */ /* 0x000fe20003800000 */
[----:B------:R-:W-:Y:S01]  /*0760*/  NOP ;  /* 0x0000000000007918 */ /* 0x000fe20000000000 */
[----:B------:R-:W-:Y:S01]  /*0770*/  ELECT P1, URZ, PT ;  /* 0x00000000003f782f */ /* 0x000fe20003820000 */
[----:B------:R-:W1:Y:S01]  /*0780*/  SHFL.IDX PT, R3, R0, RZ, 0x1f ;  /* 0x00001fff00037589 */ /* 0x000e6200000e0000 */
[----:B------:R-:W-:Y:S01]  /*0790*/  UMOV UR4, 0x20 ;  /* 0x0000002000047882 */ /* 0x000fe20000000000 */
[----:B------:R-:W-:Y:S01]  /*07a0*/  UMOV UR12, 0x80 ;  /* 0x00000080000c7882 */ /* 0x000fe20000000000 */
[----:B------:R-:W-:Y:S01]  /*07b0*/  NOP ;  /* 0x0000000000007918 */ /* 0x000fe20000000000 */
[----:B------:R2:W3:Y:S01]  /*07c0*/  SHFL.IDX PT, R17, R2, RZ, 0x1f ;  /* 0x00001fff02117589 */ /* 0x0004e200000e0000 */
[----:B------:R-:W-:Y:S01]  /*07d0*/  ULDC.64 UR22, c[0x0][0x208] ;  /* 0x0000820000167ab9 */ /* 0x000fe20000000a00 */
[----:B0-----:R-:W-:-:S02]  /*07e0*/  ISETP.NE.OR P0, PT, R4, RZ, !P0 ;  /* 0x000000ff0400720c */ /* 0x001fc40004705670 */
[----:B-1----:R-:W-:Y:S02]  /*07f0*/  ISETP.NE.OR P1, PT, R3, RZ, !P1 ;  /* 0x000000ff0300720c */ /* 0x002fe40004f25670 */
[----:B------:R-:W-:-:S04]  /*0800*/  SHF.R.S32.HI R3, RZ, 0x1f, R6 ;  /* 0x0000001fff037819 */ /* 0x000fc80000011406 */
[----:B------:R-:W-:-:S05]  /*0810*/  LEA.HI R3, R3, R6, RZ, 0x7 ;  /* 0x0000000603037211 */ /* 0x000fca00078f38ff */
[----:B------:R-:W-:Y:S01]  /*0820*/  VOTEU.ALL UP0, P0 ;  /* 0x00000000003f7886 */ /* 0x000fe20000000000 */
[----:B------:R-:W-:Y:S01]  /*0830*/  LOP3.LUT R3, R3, 0xffffff80, RZ, 0xc0, !PT ;  /* 0xffffff8003037812 */ /* 0x000fe200078ec0ff */
[----:B------:R-:W-:-:S03]  /*0840*/  VOTEU.ALL UP1, P1 ;  /* 0x00000000003f7886 */ /* 0x000fc60000820000 */
[----:B------:R-:W0:Y:S01]  /*0850*/  @!UP0 S2UR UR7, SR_CgaCtaId ;  /* 0x00000000000789c3 */ /* 0x000e220000008800 */
[----:B------:R-:W-:Y:S01]  /*0860*/  @!UP0 UMOV UR6, 0x400 ;  /* 0x0000040000068882 */ /* 0x000fe20000000000 */
[----:B------:R-:W-:-:S04]  /*0870*/  @!UP0 UIADD3 UR4, -UR4, 0x100000, URZ ;  /* 0x0010000004048890 */ /* 0x000fc8000fffe13f */
[----:B------:R-:W-:Y:S02]  /*0880*/  @!UP0 USHF.L.U32 UR5, UR4, 0xb, URZ ;  /* 0x0000000b04058899 */ /* 0x000fe4000800063f */
[----:B------:R-:W-:Y:S01]  /*0890*/  @!UP0 USHF.L.U32 UR4, UR4, 0x1, URZ ;  /* 0x0000000104048899 */ /* 0x000fe2000800063f */
[----:B------:R-:W-:Y:S01]  /*08a0*/  IMAD.IADD R16, R6, 0x1, -R3 ;  /* 0x0000000106107824 */ /* 0x000fe200078e0a03 */
[----:B------:R-:W-:Y:S01]  /*08b0*/  @!UP1 UMOV UR10, 0x400 ;  /* 0x00000400000a9882 */ /* 0x000fe20000000000 */
[----:B------:R-:W-:Y:S01]  /*08c0*/  VOTEU.ALL UP2, P1 ;  /* 0x00000000003f7886 */ /* 0x000fe20000840000 */
[----:B------:R-:W-:Y:S01]  /*08d0*/  VOTEU.ALL UP3, P1 ;  /* 0x00000000003f7886 */ /* 0x000fe20000860000 */
[----:B------:R-:W-:Y:S01]  /*08e0*/  VOTEU.ALL UP4, P1 ;  /* 0x00000000003f7886 */ /* 0x000fe20000880000 */
[----:B------:R-:W1:Y:S01]  /*08f0*/  @!UP1 S2UR UR11, SR_CgaCtaId ;  /* 0x00000000000b99c3 */ /* 0x000e620000008800 */
[----:B------:R-:W-:Y:S01]  /*0900*/  VOTEU.ALL UP5, P1 ;  /* 0x00000000003f7886 */ /* 0x000fe200008a0000 */
[----:B------:R-:W-:Y:S01]  /*0910*/  ISETP.NE.AND P1, PT, RZ, UR19, PT ;  /* 0x00000013ff007c0c */ /* 0x000fe2000bf25270 */
[----:B0-----:R-:W-:-:S02]  /*0920*/  @!UP0 ULEA UR9, UR7, UR6, 0x18 ;  /* 0x0000000607098291 */ /* 0x001fc4000f8ec03f */
[----:B------:R-:W-:-:S04]  /*0930*/  @!UP1 UIADD3 UR6, -UR12, 0x100000, URZ ;  /* 0x001000000c069890 */ /* 0x000fc8000fffe13f */
[----:B------:R-:W-:Y:S02]  /*0940*/  @!UP1 USHF.L.U32 UR7, UR6, 0xb, URZ ;  /* 0x0000000b06079899 */ /* 0x000fe4000800063f */
[----:B------:R-:W-:Y:S01]  /*0950*/  @!UP1 USHF.L.U32 UR6, UR6, 0x1, URZ ;  /* 0x0000000106069899 */ /* 0x000fe2000800063f */
[----:B------:R-:W-:Y:S01]  /*0960*/  VOTEU.ALL UP0, P0 ;  /* 0x00000000003f7886 */ /* 0x000fe20000000000 */
[----:B-1----:R-:W-:Y:S01]  /*0970*/  @!UP1 ULEA UR10, UR11, UR10, 0x18 ;  /* 0x0000000a0b0a9291 */ /* 0x002fe2000f8ec03f */
[----:B------:R-:W-:Y:S01]  /*0980*/  VOTEU.ALL UP1, P0 ;  /* 0x00000000003f7886 */ /* 0x000fe20000020000 */
[----:B------:R-:W0:Y:S02]  /*0990*/  FENCE.VIEW.ASYNC.S ;  /* 0x00000000000073c6 */ /* 0x000e240000000000 */
[----:B0-----:R-:W0:Y:S02]  /*09a0*/  @!UP0 SYNCS.EXCH.64 URZ, [UR9+0x230], UR4 ;  /* 0x00023004093f85b2 */ /* 0x001e240008000100 */
[----:B------:R1:W0:Y:S01]  /*09b0*/  @!UP1 SYNCS.EXCH.64 URZ, [UR9+0x238], UR4 ;  /* 0x00023804093f95b2 */ /* 0x0002220008000100 */
[----:B------:R-:W-:Y:S01]  /*09c0*/  NOP ;  /* 0x0000000000007918 */ /* 0x000fe20000000000 */
[----:B-1----:R-:W-:-:S02]  /*09d0*/  ULDC.64 UR4, c[0x0][0x598] ;  /* 0x0001660000047ab9 */ /* 0x002fc40000000a00 */
[----:B------:R-:W-:Y:S02]  /*09e0*/  ISETP.NE.U32.AND P0, PT, RZ, UR4, PT ;  /* 0x00000004ff007c0c */ /* 0x000fe4000bf05070 */
[----:B------:R2:W0:Y:S02]  /*09f0*/  @!UP2 SYNCS.EXCH.64 URZ, [UR10+0x210], UR6 ;  /* 0x000210060a3fa5b2 */ /* 0x0004240008000100 */
[----:B------:R-:W-:Y:S01]  /*0a00*/  ISETP.NE.AND.EX P0, PT, RZ, UR5, PT, P0 ;  /* 0x00000005ff007c0c */ /* 0x000fe2000bf05300 */
[----:B------:R2:W0:Y:S01]  /*0a10*/  @!UP3 SYNCS.EXCH.64 URZ, [UR10+0x218], UR6 ;  /* 0x000218060a3fb5b2 */ /* 0x0004220008000100 */
[----:B------:R2:W0:Y:S01]  /*0a20*/  @!UP4 SYNCS.EXCH.64 URZ, [UR10+0x220], UR6 ;  /* 0x000220060a3fc5b2 */ /* 0x0004220008000100 */
[----:B------:R2:W0:Y:S01]  /*0a30*/  @!UP5 SYNCS.EXCH.64 URZ, [UR10+0x228], UR6 ;  /* 0x000228060a3fd5b2 */ /* 0x0004220008000100 */
[----:B------:R-:W-:Y:S01]  /*0a40*/  NOP ;  /* 0x0000000000007918 */ /* 0x000fe20000000000 */
[----:B0-----:R-:W-:Y:S08]  /*0a50*/  BAR.SYNC.DEFER_BLOCKING 0x0 ;  /* 0x0000000000007b1d */ /* 0x001ff00000010000 */
[----:B--23--:R-:W-:Y:S05]  /*0a60*/  @!P0 BRA `(.L_x_4) ;  /* 0x00000000001c8947 */ /* 0x00cfea0003800000 */
[----:B------:R-:W0:Y:S02]  /*0a70*/  LDC.64 R2, c[0x0][0x598] ;  /* 0x00016600ff027b82 */ /* 0x000e240000000a00 */
[----:B0-----:R-:W2:Y:S02]  /*0a80*/  LDG.E.64 R2, desc[UR22][R2.64] ;  /* 0x0000001602027981 */ /* 0x001ea4000c1e1b00 */
[----:B--2---:R-:W-:-:S04]  /*0a90*/  ISETP.NE.U32.AND P0, PT, R2, RZ, PT ;  /* 0x000000ff0200720c */ /* 0x004fc80003f05070 */
[----:B------:R-:W-:-:S13]  /*0aa0*/  ISETP.NE.AND.EX P0, PT, R3, RZ, PT, P0 ;  /* 0x000000ff0300720c */ /* 0x000fda0003f05300 */
[----:B------:R-:W-:Y:S05]  /*0ab0*/  @!P0 BRA `(.L_x_4) ;  /* 0x0000000000088947 */ /* 0x000fea0003800000 */
[----:B------:R2:W5:Y:S01]  /*0ac0*/  LD.E R5, desc[UR22][R2.64] ;  /* 0x0000001602057980 */ /* 0x000562000c101900 */
[----:B------:R-:W-:Y:S05]  /*0ad0*/  BRA `(.L_x_5) ;  /* 0x0000000000207947 */ /* 0x000fea0003800000 */
.L_x_4:
[----:B------:R-:W-:Y:S02]  /*0ae0*/  ULDC.64 UR4, c[0x0][0x588] ;  /* 0x0001620000047ab9 */ /* 0x000fe40000000a00 */
[----:B------:R-:W-:-:S04]  /*0af0*/  ISETP.NE.U32.AND P0, PT, RZ, UR4, PT ;  /* 0x00000004ff007c0c */ /* 0x000fc8000bf05070 */
[----:B------:R-:W-:-:S13]  /*0b00*/  ISETP.NE.AND.EX P0, PT, RZ, UR5, PT, P0 ;  /* 0x00000005ff007c0c */ /* 0x000fda000bf05300 */
[----:B------:R-:W-:Y:S05]  /*0b10*/  @!P0 BRA `(.L_x_6) ;  /* 0x00000000000c8947 */ /* 0x000fea0003800000 */
[----:B------:R-:W0:Y:S02]  /*0b20*/  LDC.64 R2, c[0x0][0x588] ;  /* 0x00016200ff027b82 */ /* 0x000e240000000a00 */
[----:B0-----:R0:W5:Y:S01]  /*0b30*/  LDG.E R5, desc[UR22][R2.64] ;  /* 0x0000001602057981 */ /* 0x001162000c1e1900 */
[----:B------:R-:W-:Y:S05]  /*0b40*/  BRA `(.L_x_5) ;  /* 0x0000000000047947 */ /* 0x000fea0003800000 */
.L_x_6:
[----:B------:R-:W1:Y:S02]  /*0b50*/  LDC R5, c[0x0][0x580] ;  /* 0x00016000ff057b82 */ /* 0x000e640000000800 */
.L_x_5:
[----:B------:R-:W-:Y:S02]  /*0b60*/  ULDC.64 UR4, c[0x0][0x5a0] ;  /* 0x0001680000047ab9 */ /* 0x000fe40000000a00 */
[----:B------:R-:W-:-:S04]  /*0b70*/  ISETP.NE.U32.AND P0, PT, RZ, UR4, PT ;  /* 0x00000004ff007c0c */ /* 0x000fc8000bf05070 */
[----:B------:R-:W-:-:S13]  /*0b80*/  ISETP.NE.AND.EX P0, PT, RZ, UR5, PT, P0 ;  /* 0x00000005ff007c0c */ /* 0x000fda000bf05300 */
[----:B------:R-:W-:Y:S05]  /*0b90*/  @!P0 BRA `(.L_x_7) ;  /* 0x00000000001c8947 */ /* 0x000fea0003800000 */
[----:B0-2---:R-:W0:Y:S02]  /*0ba0*/  LDC.64 R2, c[0x0][0x5a0] ;  /* 0x00016800ff027b82 */ /* 0x005e240000000a00 */
[----:B0-----:R-:W2:Y:S02]  /*0bb0*/  LDG.E.64 R2, desc[UR22][R2.64] ;  /* 0x0000001602027981 */ /* 0x001ea4000c1e1b00 */
[----:B--2---:R-:W-:-:S04]  /*0bc0*/  ISETP.NE.U32.AND P0, PT, R2, RZ, PT ;  /* 0x000000ff0200720c */ /* 0x004fc80003f05070 */
[----:B------:R-:W-:-:S13]  /*0bd0*/  ISETP.NE.AND.EX P0, PT, R3, RZ, PT, P0 ;  /* 0x000000ff0300720c */ /* 0x000fda0003f05300 */
[----:B------:R-:W-:Y:S05]  /*0be0*/  @!P0 BRA `(.L_x_7) ;  /* 0x0000000000088947 */ /* 0x000fea0003800000 */
[----:B------:R0:W5:Y:S01]  /*0bf0*/  LD.E R8, desc[UR22][R2.64] ;  /* 0x0000001602087980 */ /* 0x000162000c101900 */
[----:B------:R-:W-:Y:S05]  /*0c00*/  BRA `(.L_x_8) ;  /* 0x0000000000207947 */ /* 0x000fea0003800000 */
.L_x_7:
[----:B------:R-:W-:Y:S02]  /*0c10*/  ULDC.64 UR4, c[0x0][0x590] ;  /* 0x0001640000047ab9 */ /* 0x000fe40000000a00 */
[----:B------:R-:W-:-:S04]  /*0c20*/  ISETP.NE.U32.AND P0, PT, RZ, UR4, PT ;  /* 0x00000004ff007c0c */ /* 0x000fc8000bf05070 */
[----:B------:R-:W-:-:S13]  /*0c30*/  ISETP.NE.AND.EX P0, PT, RZ, UR5, PT, P0 ;  /* 0x00000005ff007c0c */ /* 0x000fda000bf05300 */
[----:B------:R-:W-:Y:S05]  /*0c40*/  @!P0 BRA `(.L_x_9) ;  /* 0x00000000000c8947 */ /* 0x000fea0003800000 */
[----:B------:R-:W3:Y:S02]  /*0c50*/  LDC.64 R8, c[0x0][0x590] ;  /* 0x00016400ff087b82 */ /* 0x000ee40000000a00 */
[----:B---3--:R4:W5:Y:S01]  /*0c60*/  LDG.E R8, desc[UR22][R8.64] ;  /* 0x0000001608087981 */ /* 0x008962000c1e1900 */
[----:B------:R-:W-:Y:S05]  /*0c70*/  BRA `(.L_x_8) ;  /* 0x0000000000047947 */ /* 0x000fea0003800000 */
.L_x_9:
[----:B------:R-:W3:Y:S02]  /*0c80*/  LDC R8, c[0x0][0x584] ;  /* 0x00016100ff087b82 */ /* 0x000ee40000000800 */
.L_x_8:
[----:B------:R-:W1:Y:S01]  /*0c90*/  S2UR UR10, SR_CTAID.Y ;  /* 0x00000000000a79c3 */ /* 0x000e620000002600 */
[----:B------:R-:W-:Y:S01]  /*0ca0*/  ULDC UR5, c[0x0][0x65c] ;  /* 0x0001970000057ab9 */ /* 0x000fe20000000800 */
[----:B------:R-:W-:Y:S01]  /*0cb0*/  UISETP.NE.AND UP0, UPT, UR19, 0x2, UPT ;  /* 0x000000021300788c */ /* 0x000fe2000bf05270 */
[----:B------:R-:W-:Y:S01]  /*0cc0*/  PRMT R7, RZ, 0x7610, R7 ;  /* 0x00007610ff077816 */ /* 0x000fe20000000007 */
[----:B------:R-:W-:Y:S01]  /*0cd0*/  UISETP.NE.AND UP2, UPT, UR5, 0x1, UPT ;  /* 0x000000010500788c */ /* 0x000fe2000bf45270 */
[----:B------:R-:W-:-:S03]  /*0ce0*/  IMAD.MOV.U32 R4, RZ, RZ, -0x1 ;  /* 0xffffffffff047424 */ /* 0x000fc600078e00ff */
[----:B------:R-:W4:Y:S07]  /*0cf0*/  S2UR UR4, SR_CTAID.X ;  /* 0x00000000000479c3 */ /* 0x000f2e0000002500 */
[----:B------:R-:W-:Y:S01]  /*0d00*/  @UP2 ULDC UR12, c[0x0][0x10] ;  /* 0x00000400000c2ab9 */ /* 0x000fe20000000800 */
[----:B------:R-:W-:Y:S01]  /*0d10*/  @UP2 UMOV UR7, URZ ;  /* 0x0000003f00072c82 */ /* 0x000fe20008000000 */
[----:B------:R-:W-:Y:S01]  /*0d20*/  @UP2 UMOV UR5, URZ ;  /* 0x0000003f00052c82 */ /* 0x000fe20008000000 */
[----:B0-2---:R-:W0:Y:S01]  /*0d30*/  LDC.64 R2, c[0x0][0x650] ;  /* 0x00019400ff027b82 */ /* 0x005e220000000a00 */
[----:B-1----:R-:W-:-:S02]  /*0d40*/  @UP2 UMOV UR9, UR10 ;  /* 0x0000000a00092c82 */ /* 0x002fc40008000000 */
[----:B------:R-:W-:Y:S01]  /*0d50*/  @UP2 UMOV UR6, UR9 ;  /* 0x0000000900062c82 */ /* 0x000fe20008000000 */
[----:B------:R-:W-:Y:S01]  /*0d60*/  @!UP2 UMOV UR9, UR10 ;  /* 0x0000000a0009ac82 */ /* 0x000fe20008000000 */
[----:B----4-:R-:W-:-:S03]  /*0d70*/  @UP2 UIMAD.WIDE.U32 UR12, UR4, UR12, UR6 ;  /* 0x0000000c040c22a5 */ /* 0x010fc6000f8e0006 */
[----:B------:R-:W-:Y:S01]  /*0d80*/  @!UP2 ULDC UR6, c[0x0][0xc] ;  /* 0x000003000006aab9 */ /* 0x000fe20000000800 */
[----:B------:R-:W-:Y:S01]  /*0d90*/  @UP2 UIADD3 UR18, UR13, UR5, URZ ;  /* 0x000000050d122290 */ /* 0x000fe2000fffe03f */
[----:B------:R-:W-:Y:S02]  /*0da0*/  ULDC UR10, c[0x0][0xc] ;  /* 0x00000300000a7ab9 */ /* 0x000fe40000000800 */
[----:B------:R-:W-:Y:S01]  /*0db0*/  UMOV UR5, URZ ;  /* 0x0000003f00057c82 */ /* 0x000fe20008000000 */
[----:B------:R-:W-:Y:S01]  /*0dc0*/  ULDC UR11, c[0x0][0x10] ;  /* 0x00000400000b7ab9 */ /* 0x000fe20000000800 */
[----:B------:R-:W-:Y:S02]  /*0dd0*/  @!UP2 UIMAD.WIDE.U32 UR6, UR6, UR9, UR4 ;  /* 0x000000090606a2a5 */ /* 0x000fe4000f8e0004 */
[----:B------:R-:W-:Y:S01]  /*0de0*/  UIMAD.WIDE.U32 UR10, UR10, UR11, URZ ;  /* 0x0000000b0a0a72a5 */ /* 0x000fe2000f8e003f */
[----:B------:R-:W-:-:S03]  /*0df0*/  ULDC UR13, c[0x0][0x14] ;  /* 0x00000500000d7ab9 */ /* 0x000fc60000000800 */
[----:B------:R-:W-:Y:S02]  /*0e00*/  UIMAD.WIDE.U32 UR14, UR10, UR13, URZ ;  /* 0x0000000d0a0e72a5 */ /* 0x000fe4000f8e003f */
[----:B------:R-:W-:Y:S01]  /*0e10*/  UIMAD UR16, UR11, UR13, URZ ;  /* 0x0000000d0b1072a4 */ /* 0x000fe2000f8e023f */
[----:B------:R-:W-:Y:S01]  /*0e20*/  @!UP2 UMOV UR12, UR6 ;  /* 0x00000006000cac82 */ /* 0x000fe20008000000 */
[----:B------:R-:W-:Y:S02]  /*0e30*/  @!UP2 UMOV UR18, UR7 ;  /* 0x000000070012ac82 */ /* 0x000fe40008000000 */
[----:B------:R-:W-:Y:S02]  /*0e40*/  UIADD3 UR16, UR15, UR16, URZ ;  /* 0x000000100f107290 */ /* 0x000fe4000fffe03f */
[----:B------:R-:W-:-:S04]  /*0e50*/  UIADD3 UR6, UP1, UR12, UR14, URZ ;  /* 0x0000000e0c067290 */ /* 0x000fc8000ff3e03f */
[----:B------:R-:W-:Y:S02]  /*0e60*/  UIADD3.X UR7, UR18, UR16, URZ, UP1, !UPT ;  /* 0x0000001012077290 */ /* 0x000fe40008ffe43f */
[----:B------:R-:W-:Y:S02]  /*0e70*/  USEL UR6, UR6, UR12, !UP0 ;  /* 0x0000000c06067287 */ /* 0x000fe4000c000000 */
[----:B------:R-:W-:-:S04]  /*0e80*/  USEL UR7, UR7, UR18, !UP0 ;  /* 0x0000001207077287 */ /* 0x000fc8000c000000 */
[----:B0-----:R-:W-:Y:S01]  /*0e90*/  ISETP.LE.U32.AND P0, PT, R2, UR6, PT ;  /* 0x0000000602007c0c */ /* 0x001fe2000bf03070 */
[----:B------:R-:W-:Y:S02]  /*0ea0*/  IMAD.MOV.U32 R2, RZ, RZ, -0x1 ;  /* 0xffffffffff027424 */ /* 0x000fe400078e00ff */
[----:B------:R-:W-:Y:S02]  /*0eb0*/  IMAD.U32 R0, RZ, RZ, UR7 ;  /* 0x00000007ff007e24 */ /* 0x000fe4000f8e00ff */
[----:B------:R-:W-:-:S03]  /*0ec0*/  IMAD.U32 R9, RZ, RZ, UR7 ;  /* 0x00000007ff097e24 */ /* 0x000fc6000f8e00ff */
[----:B------:R-:W-:Y:S01]  /*0ed0*/  ISETP.GE.U32.AND.EX P0, PT, R0, R3, PT, P0 ;  /* 0x000000030000720c */ /* 0x000fe20003f06100 */
[----:B------:R-:W-:Y:S02]  /*0ee0*/  IMAD.U32 R0, RZ, RZ, UR6 ;  /* 0x00000006ff007e24 */ /* 0x000fe4000f8e00ff */
[----:B------:R-:W-:-:S10]  /*0ef0*/  IMAD.MOV.U32 R3, RZ, RZ, -0x1 ;  /* 0xffffffffff037424 */ /* 0x000fd400078e00ff */
[----:B------:R-:W-:Y:S05]  /*0f00*/  @P0 BRA `(.L_x_10) ;  /* 0x0000000400880947 */ /* 0x000fea0003800000 */
[----:B------:R-:W-:Y:S01]  /*0f10*/  I2FP.F32.U32 R2, UR4 ;  /* 0x0000000400027c45 */ /* 0x000fe20008201000 */
[----:B------:R-:W-:Y:S01]  /*0f20*/  ULDC.64 UR20, c[0x0][0x628] ;  /* 0x00018a0000147ab9 */ /* 0x000fe20000000a00 */
[----:B------:R-:W-:Y:S01]  /*0f30*/  ULDC UR6, c[0x0][0x150] ;  /* 0x0000540000067ab9 */ /* 0x000fe20000000800 */
[----:B------:R-:W-:Y:S01]  /*0f40*/  ISETP.NE.U32.AND P0, PT, RZ, UR20, PT ;  /* 0x00000014ff007c0c */ /* 0x000fe2000bf05070 */
[----:B------:R-:W-:Y:S01]  /*0f50*/  ULDC UR19, c[0x0][0x630] ;  /* 0x00018c0000137ab9 */ /* 0x000fe20000000800 */
[----:B------:R-:W-:Y:S01]  /*0f60*/  FMUL R2, R2, UR6 ;  /* 0x0000000602027c20 */ /* 0x000fe20008400000 */
[----:B------:R-:W-:Y:S01]  /*0f70*/  R2UR UR25, R0 ;  /* 0x00000000001972ca */ /* 0x000fe200000e0000 */
[----:B------:R-:W-:Y:S01]  /*0f80*/  ULDC UR27, c[0x0][0x154] ;  /* 0x00005500001b7ab9 */ /* 0x000fe20000000800 */
[----:B------:R-:W-:Y:S01]  /*0f90*/  ISETP.NE.AND.EX P0, PT, RZ, UR21, PT, P0 ;  /* 0x00000015ff007c0c */ /* 0x000fe2000bf05300 */
[----:B------:R0:W1:Y:S01]  /*0fa0*/  F2I.U32.TRUNC.NTZ R3, R2 ;  /* 0x0000000200037305 */ /* 0x000062000020f000 */
[----:B------:R-:W-:-:S02]  /*0fb0*/  R2UR UR26, R9 ;  /* 0x00000000091a72ca */ /* 0x000fc400000e0000 */
[----:B------:R-:W-:Y:S02]  /*0fc0*/  R2UR UR6, R0 ;  /* 0x00000000000672ca */ /* 0x000fe400000e0000 */
[----:B------:R-:W-:-:S07]  /*0fd0*/  R2UR UR7, R9 ;  /* 0x00000000090772ca */ /* 0x000fce00000e0000 */
[----:B0-----:R-:W-:Y:S08]  /*0fe0*/  @!P0 BRA `(.L_x_11) ;  /* 0x0000000000308947 */ /* 0x001ff00003800000 */
[----:B------:R-:W-:Y:S01]  /*0ff0*/  R2UR UR6, R0 ;  /* 0x00000000000672ca */ /* 0x000fe200000e0000 */
[----:B------:R-:W-:Y:S01]  /*1000*/  ULDC UR12, c[0x0][0x634] ;  /* 0x00018d00000c7ab9 */ /* 0x000fe20000000800 */
[----:B------:R-:W-:-:S11]  /*1010*/  R2UR UR18, R9 ;  /* 0x00000000091272ca */ /* 0x000fd600000e0000 */
[----:B------:R-:W-:-:S04]  /*1020*/  UIADD3 UR12, UP1, UR6, UR12, URZ ;  /* 0x0000000c060c7290 */ /* 0x000fc8000ff3e03f */
[----:B------:R-:W-:-:S04]  /*1030*/  UIADD3.X UR18, URZ, UR18, URZ, UP1, !UPT ;  /* 0x000000123f127290 */ /* 0x000fc80008ffe43f */
[----:B------:R-:W-:-:S04]  /*1040*/  UIMAD.WIDE.U32 UR6, UR18, UR20, URZ ;  /* 0x00000014120672a5 */ /* 0x000fc8000f8e003f */
[----:B------:R-:W-:Y:S02]  /*1050*/  UIMAD.WIDE.U32 UR10, UP1, UR12, UR21, UR6 ;  /* 0x000000150c0a72a5 */ /* 0x000fe4000f820006 */
[----:B------:R-:W-:Y:S02]  /*1060*/  UIMAD.WIDE.U32 UR6, UR12, UR20, URZ ;  /* 0x000000140c0672a5 */ /* 0x000fe4000f8e003f */
[----:B------:R-:W-:Y:S02]  /*1070*/  UIADD3.X UR13, URZ, URZ, URZ, UP1, !UPT ;  /* 0x0000003f3f0d7290 */ /* 0x000fe40008ffe43f */
[----:B------:R-:W-:Y:S01]  /*1080*/  UIADD3 URZ, UP1, UR7, UR10, URZ ;  /* 0x0000000a073f7290 */ /* 0x000fe2000ff3e03f */
[----:B------:R-:W-:-:S03]  /*1090*/  UMOV UR12, UR11 ;  /* 0x0000000b000c7c82 */ /* 0x000fc60008000000 */
[----:B------:R-:W-:-:S12]  /*10a0*/  UIMAD.WIDE.U32.X UR6, UR18, UR21, UR12, UP1 ;  /* 0x00000015120672a5 */ /* 0x000fd800088e040c */
.L_x_11:
[----:B------:R-:W-:Y:S01]  /*10b0*/  USHF.R.U64 UR5, UR6, UR19, UR7 ;  /* 0x0000001306057299 */ /* 0x000fe20008001207 */
[----:B------:R-:W-:Y:S01]  /*10c0*/  I2FP.F32.U32 R2, UR9 ;  /* 0x0000000900027c45 */ /* 0x000fe20008201000 */
[----:B------:R-:W-:Y:S01]  /*10d0*/  USHF.R.U32.HI UR6, URZ, UR19, UR7 ;  /* 0x000000133f067299 */ /* 0x000fe20008011607 */
[----:B-1----:R-:W-:Y:S01]  /*10e0*/  R2UR UR18, R3 ;  /* 0x00000000031272ca */ /* 0x002fe200000e0000 */
[----:B------:R-:W-:Y:S02]  /*10f0*/  UIADD3 UR21, UP1, URZ, -UR5, URZ ;  /* 0x800000053f157290 */ /* 0x000fe4000ff3e03f */
[----:B------:R-:W-:Y:S01]  /*1100*/  FMUL R2, R2, UR27 ;  /* 0x0000001b02027c20 */ /* 0x000fe20008400000 */
[----:B------:R-:W-:Y:S01]  /*1110*/  ULDC.64 UR10, c[0x0][0x620] ;  /* 0x00018800000a7ab9 */ /* 0x000fe20000000a00 */
[----:B------:R-:W-:Y:S01]  /*1120*/  UIADD3.X UR6, URZ, ~UR6, URZ, UP1, !UPT ;  /* 0x800000063f067290 */ /* 0x000fe20008ffe43f */
[----:B------:R-:W-:Y:S01]  /*1130*/  UMOV UR12, UR25 ;  /* 0x00000019000c7c82 */ /* 0x000fe20008000000 */
[----:B------:R-:W-:-:S02]  /*1140*/  UMOV UR13, UR26 ;  /* 0x0000001a000d7c82 */ /* 0x000fc40008000000 */
[----:B------:R-:W-:Y:S01]  /*1150*/  UIMAD UR6, UR6, UR10, URZ ;  /* 0x0000000a060672a4 */ /* 0x000fe2000f8e023f */
[----:B------:R-:W0:Y:S01]  /*1160*/  F2I.U32.TRUNC.NTZ R2, R2 ;  /* 0x0000000200027305 */ /* 0x000e22000020f000 */
[----:B------:R-:W-:Y:S02]  /*1170*/  UIMAD.WIDE.U32 UR12, UR21, UR10, UR12 ;  /* 0x0000000a150c72a5 */ /* 0x000fe4000f8e000c */
[----:B------:R-:W-:Y:S01]  /*1180*/  UIMAD UR21, UR21, UR11, UR6 ;  /* 0x0000000b151572a4 */ /* 0x000fe2000f8e0206 */
[----:B------:R-:W-:Y:S01]  /*1190*/  ULDC UR30, c[0x0][0x658] ;  /* 0x00019600001e7ab9 */ /* 0x000fe20000000800 */
[----:B------:R-:W-:Y:S02]  /*11a0*/  UMOV UR28, 0xffffffff ;  /* 0xffffffff001c7882 */ /* 0x000fe40000000000 */
[----:B------:R-:W-:Y:S01]  /*11b0*/  UIADD3 UR21, UR13, UR21, URZ ;  /* 0x000000150d157290 */ /* 0x000fe2000fffe03f */
[----:B------:R-:W-:Y:S01]  /*11c0*/  ULDC UR25, c[0x0][0x618] ;  /* 0x0001860000197ab9 */ /* 0x000fe20000000800 */
[----:B------:R-:W-:Y:S01]  /*11d0*/  ULDC.64 UR6, c[0x0][0x640] ;  /* 0x0001900000067ab9 */ /* 0x000fe20000000a00 */
[----:B------:R-:W-:Y:S01]  /*11e0*/  USHF.L.U32 UR13, UR28, UR30, URZ ;  /* 0x0000001e1c0d7299 */ /* 0x000fe2000800063f */
[----:B------:R-:W-:Y:S01]  /*11f0*/  ISETP.NE.U32.AND P0, PT, RZ, UR6, PT ;  /* 0x00000006ff007c0c */ /* 0x000fe2000bf05070 */
[----:B------:R-:W-:-:S02]  /*1200*/  USHF.R.U64 UR28, UR12, UR25, UR21 ;  /* 0x000000190c1c7299 */ /* 0x000fc40008001215 */
[----:B------:R-:W-:Y:S01]  /*1210*/  USHF.R.U32.HI UR12, URZ, UR25, UR21 ;  /* 0x000000193f0c7299 */ /* 0x000fe20008011615 */
[----:B0-----:R-:W-:Y:S01]  /*1220*/  R2UR UR20, R2 ;  /* 0x00000000021472ca */ /* 0x001fe200000e0000 */
[----:B------:R-:W-:Y:S01]  /*1230*/  ULDC UR27, c[0x0][0x608] ;  /* 0x00018200001b7ab9 */ /* 0x000fe20000000800 */
[----:B------:R-:W-:Y:S01]  /*1240*/  ISETP.NE.AND.EX P0, PT, RZ, UR7, PT, P0 ;  /* 0x00000007ff007c0c */ /* 0x000fe2000bf05300 */
[----:B------:R-:W-:Y:S02]  /*1250*/  USHF.R.U64 UR32, UR28, UR27, UR12 ;  /* 0x0000001b1c207299 */ /* 0x000fe4000800120c */
[----:B------:R-:W-:Y:S01]  /*1260*/  USHF.R.U32.HI UR12, URZ, UR27, UR12 ;  /* 0x0000001b3f0c7299 */ /* 0x000fe2000801160c */
[----:B------:R-:W-:Y:S01]  /*1270*/  UMOV UR26, 0x1 ;  /* 0x00000001001a7882 */ /* 0x000fe20000000000 */
[----:B------:R-:W-:Y:S02]  /*1280*/  UIADD3 UR18, -UR18, URZ, URZ ;  /* 0x0000003f12127290 */ /* 0x000fe4000fffe13f */
[----:B------:R-:W-:-:S02]  /*1290*/  USHF.R.U64 UR33, UR32, UR30, UR12 ;  /* 0x0000001e20217299 */ /* 0x000fc4000800120c */
[----:B------:R-:W-:Y:S01]  /*12a0*/  USHF.L.U32 UR25, UR26, UR30, URZ ;  /* 0x0000001e1a197299 */ /* 0x000fe2000800063f */
[----:B------:R-:W-:Y:S01]  /*12b0*/  ULDC UR19, c[0x0][0x144] ;  /* 0x0000510000137ab9 */ /* 0x000fe20000000800 */
[----:B------:R-:W-:Y:S01]  /*12c0*/  ULDC UR10, c[0x0][0x600] ;  /* 0x00018000000a7ab9 */ /* 0x000fe20000000800 */
[----:B------:R-:W-:Y:S02]  /*12d0*/  ULOP3.LUT UR26, URZ, UR13, URZ, 0x33, !UPT ;  /* 0x0000000d3f1a7292 */ /* 0x000fe4000f8e333f */
[----:B------:R-:W-:Y:S02]  /*12e0*/  USHF.R.U32.HI UR13, URZ, UR30, UR12 ;  /* 0x0000001e3f0d7299 */ /* 0x000fe4000801160c */
[----:B------:R-:W-:Y:S02]  /*12f0*/  UIADD3 UR11, UR10, -0x1, URZ ;  /* 0xffffffff0a0b7890 */ /* 0x000fe4000fffe03f */
[----:B------:R-:W-:Y:S02]  /*1300*/  UIADD3 UR29, -UR20, URZ, URZ ;  /* 0x0000003f141d7290 */ /* 0x000fe4000fffe13f */
[----:B------:R-:W-:Y:S01]  /*1310*/  UIMAD UR4, UR19, UR18, UR4 ;  /* 0x00000012130472a4 */ /* 0x000fe2000f8e0204 */
[----:B------:R-:W-:Y:S01]  /*1320*/  ULDC UR34, c[0x0][0x148] ;  /* 0x0000520000227ab9 */ /* 0x000fe20000000800 */
[----:B------:R-:W-:Y:S01]  /*1330*/  ULDC UR30, c[0x0][0x648] ;  /* 0x00019200001e7ab9 */ /* 0x000fe20000000800 */
[----:B------:R-:W-:Y:S01]  /*1340*/  ULDC UR31, c[0x0][0x638] ;  /* 0x00018e00001f7ab9 */ /* 0x000fe20000000800 */
[----:B------:R-:W-:Y:S01]  /*1350*/  UMOV UR12, UR33 ;  /* 0x00000021000c7c82 */ /* 0x000fe20008000000 */
[----:B------:R-:W-:Y:S07]  /*1360*/  @!P0 BRA `(.L_x_12) ;  /* 0x0000000000308947 */ /* 0x000fee0003800000 */
[----:B------:R-:W-:Y:S02]  /*1370*/  ULDC UR20, c[0x0][0x64c] ;  /* 0x0001930000147ab9 */ /* 0x000fe40000000800 */
        /* <DEDUP_REMOVED lines=8> */
[----:B------:R-:W-:-:S07]  /*1400*/  UIMAD.WIDE.U32.X UR6, UR27, UR7, UR20, UP1 ;  /* 0x000000071b0672a5 */ /* 0x000fce00088e0414 */
[----:B------:R-:W-:Y:S01]  /*1410*/  UMOV UR12, UR6 ;  /* 0x00000006000c7c82 */ /* 0x000fe20008000000 */
[----:B------:R-:W-:-:S05]  /*1420*/  UMOV UR13, UR7 ;  /* 0x00000007000d7c82 */ /* 0x000fca0008000000 */
.L_x_12:
[----:B------:R-:W-:Y:S01]  /*1430*/  USHF.R.U64 UR6, UR12, UR30, UR13 ;  /* 0x0000001e0c067299 */ /* 0x000fe2000800120d */
[----:B------:R-:W-:Y:S01]  /*1440*/  IMAD.MOV.U32 R7, RZ, RZ, 0x1 ;  /* 0x00000001ff077424 */ /* 0x000fe200078e00ff */
[----:B------:R-:W-:Y:S01]  /*1450*/  ULOP3.LUT UR26, UR32, UR26, URZ, 0xc0, !UPT ;  /* 0x0000001a201a7292 */ /* 0x000fe2000f8ec03f */
[----:B------:R-:W-:Y:S01]  /*1460*/  IMAD.U32 R2, RZ, RZ, UR5 ;  /* 0x00000005ff027e24 */ /* 0x000fe2000f8e00ff */
[----:B------:R-:W-:Y:S02]  /*1470*/  UIADD3 UR7, -UR6, URZ, URZ ;  /* 0x0000003f06077290 */ /* 0x000fe4000fffe13f */
[----:B------:R-:W-:Y:S02]  /*1480*/  UIMAD UR25, UR25, UR6, UR26 ;  /* 0x00000006191972a4 */ /* 0x000fe4000f8e021a */
[----:B------:R-:W-:Y:S02]  /*1490*/  @UP2 UIMAD UR4, UR34, UR29, UR9 ;  /* 0x0000001d220422a4 */ /* 0x000fe4000f8e0209 */
[----:B------:R-:W-:-:S02]  /*14a0*/  ULOP3.LUT UR11, UR28, UR11, URZ, 0xc0, !UPT ;  /* 0x0000000b1c0b7292 */ /* 0x000fc4000f8ec03f */
[----:B------:R-:W-:-:S03]  /*14b0*/  UIMAD UR6, UR7, UR31, UR33 ;  /* 0x0000001f070672a4 */ /* 0x000fc6000f8e0221 */
[----:B------:R-:W-:Y:S01]  /*14c0*/  ULDC UR7, c[0x0][0x610] ;  /* 0x0001840000077ab9 */ /* 0x000fe20000000800 */
[----:B------:R-:W-:Y:S02]  /*14d0*/  UIMAD UR6, UR6, UR10, UR11 ;  /* 0x0000000a060672a4 */ /* 0x000fe4000f8e020b */
[----:B------:R-:W-:-:S04]  /*14e0*/  UIMAD UR4, UR25, UR7, UR4 ;  /* 0x00000007190472a4 */ /* 0x000fc8000f8e0204 */
[----:B------:R-:W-:Y:S02]  /*14f0*/  USEL UR7, UR6, UR4, !UP2 ;  /* 0x0000000406077287 */ /* 0x000fe4000d000000 */
[----:B------:R-:W-:-:S04]  /*1500*/  USEL UR4, UR4, UR6, !UP2 ;  /* 0x0000000604047287 */ /* 0x000fc8000d000000 */
[----:B------:R-:W-:Y:S02]  /*1510*/  IMAD.U32 R3, RZ, RZ, UR7 ;  /* 0x00000007ff037e24 */ /* 0x000fe4000f8e00ff */
[----:B------:R-:W-:-:S07]  /*1520*/  IMAD.U32 R4, RZ, RZ, UR4 ;  /* 0x00000004ff047e24 */ /* 0x000fce000f8e00ff */
.L_x_10:
[----:B------:R-:W-:Y:S02]  /*1530*/  ULDC UR4, c[0x0][0x28c] ;  /* 0x0000a30000047ab9 */ /* 0x000fe40000000800 */
[----:B------:R-:W-:-:S04]  /*1540*/  UIADD3 UR4, UR4, 0x3f, URZ ;  /* 0x0000003f04047890 */ /* 0x000fc8000fffe03f */
[----:B------:R-:W-:-:S04]  /*1550*/  USHF.R.S32.HI UR5, URZ, 0x1f, UR4 ;  /* 0x0000001f3f057899 */ /* 0x000fc80008011404 */
[----:B------:R-:W-:-:S04]  /*1560*/  ULEA.HI UR5, UR5, UR4, URZ, 0x6 ;  /* 0x0000000405057291 */ /* 0x000fc8000f8f303f */
[----:B------:R-:W-:Y:S01]  /*1570*/  USHF.R.S32.HI UR13, URZ, 0x6, UR5 ;  /* 0x000000063f0d7899 */ /* 0x000fe20008011405 */
[----:B------:R-:W-:Y:S11]  /*1580*/  @!P1 BRA `(.L_x_13) ;  /* 0x0000003800f49947 */ /* 0x000ff60003800000 */
[----:B------:R-:W-:-:S06]  /*1590*/  UISETP.GT.U32.AND UP1, UPT, UR24, 0x1, UPT ;  /* 0x000000011800788c */ /* 0x000fcc000bf24070 */
[----:B------:R-:W-:-:S13]  /*15a0*/  PLOP3.LUT P0, PT, PT, PT, UP1, 0x80, 0x0 ;  /* 0x000000000000781c */ /* 0x000fda0003f0f018 */
[----:B------:R-:W-:Y:S05]  /*15b0*/  @P0 EXIT ;  /* 0x000000000000094d */ /* 0x000fea0003800000 */
.L_x_14:
[----:B------:R-:W-:-:S08]  /*15c0*/  NOP ;  /* 0x0000000000007918 */ /* 0x000fd00000000000 */
[----:B------:R-:W0:Y:S02]  /*15d0*/  USETMAXREG.TRY_ALLOC.CTAPOOL UP1, 0xe8 ;  /* 0x000000e8000079c8 */ /* 0x000e240008020600 */
[----:B0-----:R-:W-:-:S13]  /*15e0*/  PLOP3.LUT P0, PT, PT, PT, UP1, 0x80, 0x0 ;  /* 0x000000000000781c */ /* 0x001fda0003f0f018 */
[----:B------:R-:W-:Y:S05]  /*15f0*/  @!P0 BRA `(.L_x_14) ;  /* 0xfffffffc00f08947 */ /* 0x000fea000383ffff */
[----:B------:R-:W-:-:S13]  /*1600*/  LOP3.LUT P0, RZ, R7, 0xff, RZ, 0xc0, !PT ;  /* 0x000000ff07ff7812 */ /* 0x000fda000780c0ff */
[----:B------:R-:W-:Y:S05]  /*1610*/  @!P0 EXIT ;  /* 0x000000000000894d */ /* 0x000fea0003800000 */
[----:B------:R-:W0:Y:S01]  /*1620*/  S2UR UR5, SR_CgaCtaId ;  /* 0x00000000000579c3 */ /* 0x000e220000008800 */
[----:B------:R-:W-:Y:S01]  /*1630*/  SHF.R.S32.HI R7, RZ, 0x1f, R16 ;  /* 0x0000001fff077819 */ /* 0x000fe20000011410 */
[----:B------:R-:W-:Y:S01]  /*1640*/  USHF.R.U32.HI UR4, URZ, 0x5, UR13 ;  /* 0x000000053f047899 */ /* 0x000fe2000801160d */
[----:B------:R-:W-:Y:S02]  /*1650*/  UMOV UR10, 0x400 ;  /* 0x00000400000a7882 */ /* 0x000fe40000000000 */
[CC--:B------:R-:W-:Y:S01]  /*1660*/  LEA.HI R6, R7.reuse, R16.reuse, RZ, 0x2 ;  /* 0x0000001007067211 */ /* 0x0c0fe200078f10ff */
[----:B------:R-:W-:Y:S01]  /*1670*/  ULOP3.LUT UR11, UR13, 0x1f, URZ, 0xc0, !UPT ;  /* 0x0000001f0d0b7892 */ /* 0x000fe2000f8ec03f */
[----:B------:R-:W-:Y:S01]  /*1680*/  LEA.HI R12, R7, R16, RZ, 0x5 ;  /* 0x00000010070c7211 */ /* 0x000fe200078f28ff */
[----:B------:R-:W-:Y:S01]  /*1690*/  ULOP3.LUT UR4, UR4, 0x1, URZ, 0xc0, !UPT ;  /* 0x0000000104047892 */ /* 0x000fe2000f8ec03f */
[--C-:B------:R-:W-:Y:S01]  /*16a0*/  SHF.R.S32.HI R11, RZ, 0x2, R6.reuse ;  /* 0x00000002ff0b7819 */ /* 0x100fe20000011406 */
[----:B------:R-:W-:Y:S01]  /*16b0*/  USEL UR11, UR11, URZ, !UP0 ;  /* 0x0000003f0b0b7287 */ /* 0x000fe2000c000000 */
[----:B------:R-:W-:Y:S01]  /*16c0*/  SHF.R.S32.HI R10, RZ, 0x1f, R6 ;  /* 0x0000001fff0a7819 */ /* 0x000fe20000011406 */
[----:B------:R-:W-:Y:S01]  /*16d0*/  UISETP.EQ.U32.AND UP0, UPT, UR4, 0x1, !UP0 ;  /* 0x000000010400788c */ /* 0x000fe2000c702070 */
[----:B------:R-:W-:Y:S01]  /*16e0*/  LOP3.LUT R7, R6, 0xfffffffc, RZ, 0xc0, !PT ;  /* 0xfffffffc06077812 */ /* 0x000fe200078ec0ff */
[----:B------:R-:W-:Y:S01]  /*16f0*/  UISETP.LT.AND UP1, UPT, UR13, 0x1, UPT ;  /* 0x000000010d00788c */ /* 0x000fe2000bf21270 */
[----:B------:R-:W-:Y:S01]  /*1700*/  LEA.HI R10, R10, R11, RZ, 0x3 ;  /* 0x0000000b0a0a7211 */ /* 0x000fe200078f18ff */
[----:B------:R-:W-:Y:S01]  /*1710*/  ULDC UR6, c[0x0][0x284] ;  /* 0x0000a10000067ab9 */ /* 0x000fe20000000800 */
[----:B------:R-:W-:Y:S01]  /*1720*/  ULOP3.LUT UR8, UR17, 0x1, URZ, 0xfc, !UPT ;  /* 0x0000000111087892 */ /* 0x000fe2000f8efc3f */
[----:B------:R-:W-:Y:S01]  /*1730*/  IMAD.IADD R16, R16, 0x1, -R7 ;  /* 0x0000000110107824 */ /* 0x000fe200078e0a07 */
[----:B------:R-:W-:Y:S01]  /*1740*/  LOP3.LUT R6, R10, 0xfffffff8, RZ, 0xc0, !PT ;  /* 0xfffffff80a067812 */ /* 0x000fe200078ec0ff */
[----:B------:R-:W-:Y:S01]  /*1750*/  VIADD R10, R17, 0xffffffff ;  /* 0xffffffff110a7836 */ /* 0x000fe20000000000 */
[----:B------:R-:W-:-:S02]  /*1760*/  USEL UR18, UR13, 0x1, UP1 ;  /* 0x000000010d127887 */ /* 0x000fc40008800000 */
[----:B------:R-:W-:Y:S01]  /*1770*/  USHF.L.U32 UR9, UR13, 0x1, URZ ;  /* 0x000000010d097899 */ /* 0x000fe2000800063f */
[----:B------:R-:W-:Y:S01]  /*1780*/  IMAD.IADD R6, R11, 0x1, -R6 ;  /* 0x000000010b067824 */ /* 0x000fe200078e0a06 */
[----:B0-----:R-:W-:Y:S01]  /*1790*/  ULEA UR10, UR5, UR10, 0x18 ;  /* 0x0000000a050a7291 */ /* 0x001fe2000f8ec03f */
[C---:B------:R-:W-:Y:S01]  /*17a0*/  ISETP.NE.AND P0, PT, R10.reuse, RZ, PT ;  /* 0x000000ff0a00720c */ /* 0x040fe20003f05270 */
[----:B------:R-:W-:Y:S01]  /*17b0*/  IMAD.SHL.U32 R10, R10, 0x8, RZ ;  /* 0x000000080a0a7824 */ /* 0x000fe200078e00ff */
[----:B------:R-:W-:Y:S01]  /*17c0*/  SHF.R.S32.HI R11, RZ, 0x5, R12 ;  /* 0x00000005ff0b7819 */ /* 0x000fe2000001140c */
[----:B------:R-:W-:Y:S01]  /*17d0*/  UIADD3 UR4, UR10, 0x20300, URZ ;  /* 0x000203000a047890 */ /* 0x000fe2000fffe03f */
[--C-:B------:R-:W-:Y:S01]  /*17e0*/  SHF.R.S32.HI R7, RZ, 0x1f, R6.reuse ;  /* 0x0000001fff077819 */ /* 0x100fe20000011406 */
[----:B------:R-:W-:Y:S01]  /*17f0*/  UIADD3 UR5, UR10, 0x300, URZ ;  /* 0x000003000a057890 */ /* 0x000fe2000fffe03f */
[----:B------:R-:W-:Y:S01]  /*1800*/  LOP3.LUT R10, R10, 0x8, RZ, 0xc0, !PT ;  /* 0x000000080a0a7812 */ /* 0x000fe200078ec0ff */
[----:B------:R-:W-:Y:S01]  /*1810*/  UIADD3 UR12, UR10, 0x210, URZ ;  /* 0x000002100a0c7890 */ /* 0x000fe2000fffe03f */
[C-C-:B------:R-:W-:Y:S01]  /*1820*/  IMAD R19, R11.reuse, -0x10, -R6.reuse ;  /* 0xfffffff00b137824 */ /* 0x140fe200078e0a06 */
[----:B------:R-:W-:Y:S01]  /*1830*/  USHF.R.U32.HI UR4, URZ, 0x4, UR4 ;  /* 0x000000043f047899 */ /* 0x000fe20008011604 */
[----:B------:R-:W-:Y:S01]  /*1840*/  IMAD.WIDE R6, R11, 0x10, R6 ;  /* 0x000000100b067825 */ /* 0x000fe200078e0206 */
[----:B------:R-:W-:Y:S01]  /*1850*/  USHF.R.U32.HI UR5, URZ, 0x4, UR5 ;  /* 0x000000043f057899 */ /* 0x000fe20008011605 */
[----:B------:R-:W-:Y:S01]  /*1860*/  SEL R68, RZ, 0x1, P0 ;  /* 0x00000001ff447807 */ /* 0x000fe20000000000 */
[----:B------:R-:W-:Y:S01]  /*1870*/  ULOP3.LUT UR4, UR4, 0x3fff, URZ, 0xc0, !UPT ;  /* 0x00003fff04047892 */ /* 0x000fe2000f8ec03f */
[----:B------:R-:W-:Y:S01]  /*1880*/  LEA R17, R17, UR12, 0x3 ;  /* 0x0000000c11117c11 */ /* 0x000fe2000f8e18ff */
[----:B------:R-:W-:Y:S01]  /*1890*/  ULOP3.LUT UR5, UR5, 0x3fff, URZ, 0xc0, !UPT ;  /* 0x00003fff05057892 */ /* 0x000fe2000f8ec03f */
[C---:B------:R-:W-:Y:S01]  /*18a0*/  LOP3.LUT R69, R10.reuse, 0x8, RZ, 0x3c, !PT ;  /* 0x000000080a457812 */ /* 0x040fe200078e3cff */
[----:B------:R-:W-:Y:S01]  /*18b0*/  VIADD R19, R19, UR6 ;  /* 0x0000000613137c36 */ /* 0x000fe20008000000 */
[----:B------:R-:W-:Y:S01]  /*18c0*/  LOP3.LUT R18, R10, 0x18, RZ, 0x3c, !PT ;  /* 0x000000180a127812 */ /* 0x000fe200078e3cff */
[----:B------:R-:W-:-:S02]  /*18d0*/  UIADD3 UR18, -UR18, UR13, URZ ;  /* 0x0000000d12127290 */ /* 0x000fc4000fffe13f */
[----:B------:R-:W-:Y:S02]  /*18e0*/  USEL UR19, URZ, 0x1, !UP0 ;  /* 0x000000013f137887 */ /* 0x000fe4000c000000 */
[----:B------:R-:W-:Y:S02]  /*18f0*/  ULOP3.LUT UR20, UR4, 0x10000, URZ, 0xfc, !UPT ;  /* 0x0001000004147892 */ /* 0x000fe4000f8efc3f */
[----:B------:R-:W-:-:S12]  /*1900*/  ULOP3.LUT UR21, UR5, 0x10000, URZ, 0xfc, !UPT ;  /* 0x0001000005157892 */ /* 0x000fd8000f8efc3f */
.L_x_89:
[----:B------:R-:W-:Y:S01]  /*1910*/  SHF.L.U32 R10, R68, 0x1f, RZ ;  /* 0x0000001f440a7819 */ /* 0x000fe200000006ff */
[----:B0-----:R-:W0:Y:S01]  /*1920*/  LDC R11, c[0x0][0x28c] ;  /* 0x0000a300ff0b7b82 */ /* 0x001e220000000800 */
[----:B------:R-:W-:Y:S01]  /*1930*/  UMOV UR24, URZ ;  /* 0x0000003f00187c82 */ /* 0x000fe20008000000 */
[----:B------:R-:W-:Y:S01]  /*1940*/  UMOV UR25, UR11 ;  /* 0x0000000b00197c82 */ /* 0x000fe20008000000 */
[----:B-1----:R-:W1:Y:S01]  /*1950*/  SYNCS.PHASECHK.TRANS64.TRYWAIT P0, [R17+URZ+-0x8], R10 ;  /* 0xfffff80a110075a7 */ /* 0x002e62000800017f */
[----:B0-----:R-:W-:Y:S01]  /*1960*/  ISETP.GE.AND P1, PT, R11, 0x1, PT ;  /* 0x000000010b00780c */ /* 0x001fe20003f26270 */
[----:B-1--4-:R-:W-:-:S12]  /*1970*/  @!P0 BRA `(.L_x_15) ;  /* 0x0000005400e08947 */ /* 0x012fd80003800000 */
.L_x_139:
[----:B------:R-:W-:Y:S01]  /*1980*/  UMOV UR4, URZ ;  /* 0x0000003f00047c82 */ /* 0x000fe20008000000 */
[----:B------:R-:W-:Y:S01]  /*1990*/  UMOV UR5, URZ ;  /* 0x0000003f00057c82 */ /* 0x000fe20008000000 */
[----:B------:R-:W-:Y:S02]  /*19a0*/  CS2R R20, SRZ ;  /* 0x0000000000147805 */ /* 0x000fe4000001ff00 */
[----:B------:R-:W-:Y:S02]  /*19b0*/  CS2R R22, SRZ ;  /* 0x0000000000167805 */ /* 0x000fe4000001ff00 */
[----:B------:R-:W-:Y:S02]  /*19c0*/  CS2R R48, SRZ ;  /* 0x0000000000307805 */ /* 0x000fe4000001ff00 */
[----:B------:R-:W-:Y:S02]  /*19d0*/  CS2R R50, SRZ ;  /* 0x0000000000327805 */ /* 0x000fe4000001ff00 */
[----:B------:R-:W-:-:S02]  /*19e0*/  CS2R R52, SRZ ;  /* 0x0000000000347805 */ /* 0x000fc4000001ff00 */
[----:B------:R-:W-:Y:S02]  /*19f0*/  CS2R R54, SRZ ;  /* 0x0000000000367805 */ /* 0x000fe4000001ff00 */
[----:B------:R-:W-:Y:S02]  /*1a00*/  CS2R R56, SRZ ;  /* 0x0000000000387805 */ /* 0x000fe4000001ff00 */
[----:B------:R-:W-:Y:S02]  /*1a10*/  CS2R R58, SRZ ;  /* 0x00000000003a7805 */ /* 0x000fe4000001ff00 */
[----:B------:R-:W-:Y:S02]  /*1a20*/  CS2R R60, SRZ ;  /* 0x00000000003c7805 */ /* 0x000fe4000001ff00 */
[----:B------:R-:W-:Y:S02]  /*1a30*/  CS2R R62, SRZ ;  /* 0x00000000003e7805 */ /* 0x000fe4000001ff00 */
[----:B------:R-:W-:-:S02]  /*1a40*/  CS2R R64, SRZ ;  /* 0x0000000000407805 */ /* 0x000fc4000001ff00 */
[----:B------:R-:W-:Y:S01]  /*1a50*/  CS2R R66, SRZ ;  /* 0x0000000000427805 */ /* 0x000fe2000001ff00 */
[----:B------:R-:W-:Y:S01]  /*1a60*/  IMAD.U32 R13, RZ, RZ, UR19 ;  /* 0x00000013ff0d7e24 */ /* 0x000fe2000f8e00ff */
        /* <DEDUP_REMOVED lines=12> */
[----:B------:R-:W-:Y:S06]  /*1b30*/  @!P1 BRA `(.L_x_16) ;  /* 0x0000000400749947 */ /* 0x000fec0003800000 */
[----:B------:R-:W-:-:S06]  /*1b40*/  UISETP.NE.AND UP0, UPT, UR8, 0x3, UPT ;  /* 0x000000030800788c */ /* 0x000fcc000bf05270 */
[----:B------:R-:W-:-:S13]  /*1b50*/  PLOP3.LUT P1, PT, PT, PT, UP0, 0x80, 0x0 ;  /* 0x000000000000781c */ /* 0x000fda0003f2f008 */
[----:B------:R-:W-:Y:S05]  /*1b60*/  @!P1 BRA `(.L_x_17) ;  /* 0x0000000000049947 */ /* 0x000fea0003800000 */
[----:B------:R-:W-:Y:S01]  /*1b70*/  BPT.TRAP 0x1 ;  /* 0x000000040000795c */ /* 0x000fe20000300000 */
.L_x_17:
[----:B------:R-:W-:Y:S01]  /*1b80*/  ULEA UR4, UR11, UR10, 0x3 ;  /* 0x0000000a0b047291 */ /* 0x000fe2000f8e183f */
[----:B0-----:R-:W-:-:S05]  /*1b90*/  IMAD.U32 R10, RZ, RZ, UR19 ;  /* 0x00000013ff0a7e24 */ /* 0x001fca000f8e00ff */
[----:B------:R-:W-:-:S04]  /*1ba0*/  SHF.L.U32 R10, R10, 0x1f, RZ ;  /* 0x0000001f0a0a7819 */ /* 0x000fc800000006ff */
[----:B------:R0:W1:Y:S01]  /*1bb0*/  SYNCS.PHASECHK.TRANS64.TRYWAIT P0, [UR4], R10 ;  /* 0x0000000aff0075a7 */ /* 0x0000620008000144 */
[----:B------:R-:W-:Y:S05]  /*1bc0*/  @!P1 BRA `(.L_x_18) ;  /* 0x0000000000049947 */ /* 0x000fea0003800000 */
[----:B------:R-:W-:Y:S01]  /*1bd0*/  BPT.TRAP 0x1 ;  /* 0x000000040000795c */ /* 0x000fe20000300000 */
.L_x_18:
[----:B-1----:R-:W-:Y:S05]  /*1be0*/  @P0 BRA `(.L_x_19) ;  /* 0x0000000000080947 */ /* 0x002fea0003800000 */
[----:B------:R-:W1:Y:S02]  /*1bf0*/  SYNCS.PHASECHK.TRANS64.TRYWAIT P0, [UR4], R10 ;  /* 0x0000000aff0075a7 */ /* 0x000e640008000144 */
[----:B-1----:R-:W-:Y:S05]  /*1c00*/  @!P0 BRA `(.L_x_20) ;  /* 0x0000005400508947 */ /* 0x002fea0003800000 */
.L_x_19:
[----:B------:R-:W-:Y:S01]  /*1c10*/  ULEA UR25, UR11, UR21, 0x8 ;  /* 0x000000150b197291 */ /* 0x000fe2000f8e403f */
[----:B------:R-:W-:Y:S01]  /*1c20*/  WARPGROUP.ARRIVE ;  /* 0x00000000000079c5 */ /* 0x000fe20000000000 */
[----:B------:R-:W-:Y:S01]  /*1c30*/  UIMAD UR26, UR11, 0xc0, UR20 ;  /* 0x000000c00b1a78a4 */ /* 0x000fe2000f8e0214 */
[----:B------:R-:W-:Y:S01]  /*1c40*/  CS2R R20, SRZ ;  /* 0x0000000000147805 */ /* 0x000fe2000001ff00 */
[----:B------:R-:W-:Y:S01]  /*1c50*/  UMOV UR5, 0x80000020 ;  /* 0x8000002000057882 */ /* 0x000fe20000000000 */
[----:B------:R-:W-:Y:S01]  /*1c60*/  UMOV UR7, 0x80000020 ;  /* 0x8000002000077882 */ /* 0x000fe20000000000 */
[----:B------:R-:W-:Y:S01]  /*1c70*/  UIADD3 UR24, UR26, 0x40, URZ ;  /* 0x000000401a187890 */ /* 0x000fe2000fffe03f */
[----:B------:R-:W-:Y:S01]  /*1c80*/  CS2R R22, SRZ ;  /* 0x0000000000167805 */ /* 0x000fe2000001ff00 */
[----:B------:R-:W-:Y:S01]  /*1c90*/  UMOV UR4, UR25 ;  /* 0x0000001900047c82 */ /* 0x000fe20008000000 */
[----:B------:R-:W-:Y:S01]  /*1ca0*/  UMOV UR6, UR26 ;  /* 0x0000001a00067c82 */ /* 0x000fe20008000000 */
[----:B------:R-:W-:Y:S01]  /*1cb0*/  UIADD3 UR27, UR26, 0x80, URZ ;  /* 0x000000801a1b7890 */ /* 0x000fe2000fffe03f */
[----:B------:R-:W-:Y:S01]  /*1cc0*/  QGMMA.64x16x32.F32.E4M3.E4M3 R40, gdesc[UR4], RZ, !UPT ;  /* 0x00200000042879f3 */ /* 0x000fe2000c7008ff */
[----:B------:R-:W-:Y:S01]  /*1cd0*/  UMOV UR7, 0x80000020 ;  /* 0x8000002000077882 */ /* 0x000fe20000000000 */
[----:B------:R-:W-:Y:S01]  /*1ce0*/  UMOV UR6, UR24 ;  /* 0x0000001800067c82 */ /* 0x000fe20008000000 */
[----:B------:R-:W-:Y:S01]  /*1cf0*/  UMOV UR24, 0x2 ;  /* 0x0000000200187882 */ /* 0x000fe20000000000 */
[----:B------:R-:W-:Y:S01]  /*1d00*/  QGMMA.64x16x32.F32.E4M3.E4M3 R32, gdesc[UR4], RZ, !UPT ;  /* 0x00200000042079f3 */ /* 0x000fe2000c7008ff */
[----:B------:R-:W-:Y:S01]  /*1d10*/  UMOV UR7, 0x80000020 ;  /* 0x8000002000077882 */ /* 0x000fe20000000000 */
[----:B------:R-:W-:Y:S01]  /*1d20*/  UMOV UR6, UR27 ;  /* 0x0000001b00067c82 */ /* 0x000fe20008000000 */
[----:B------:R-:W-:Y:S01]  /*1d30*/  CS2R R48, SRZ ;  /* 0x0000000000307805 */ /* 0x000fe2000001ff00 */
[----:B------:R-:W-:Y:S01]  /*1d40*/  QGMMA.64x16x32.F32.E4M3.E4M3 R24, gdesc[UR4], RZ, !UPT ;  /* 0x00200000041879f3 */ /* 0x000fe2000c7008ff */
[----:B------:R-:W-:Y:S01]  /*1d50*/  UIADD3 UR4, UR25, 0x2, URZ ;  /* 0x0000000219047890 */ /* 0x000fe2000fffe03f */
[----:B------:R-:W-:Y:S01]  /*1d60*/  CS2R R50, SRZ ;  /* 0x0000000000327805 */ /* 0x000fe2000001ff00 */
[----:B------:R-:W-:Y:S01]  /*1d70*/  UIADD3 UR6, UR26, 0x2, URZ ;  /* 0x000000021a067890 */ /* 0x000fe2000fffe03f */
[----:B------:R-:W-:Y:S01]  /*1d80*/  CS2R R52, SRZ ;  /* 0x0000000000347805 */ /* 0x000fe2000001ff00 */
[----:B------:R-:W-:Y:S01]  /*1d90*/  UIADD3 UR25, UR26, 0x42, URZ ;  /* 0x000000421a197890 */ /* 0x000fe2000fffe03f */
[----:B------:R-:W-:Y:S01]  /*1da0*/  CS2R R54, SRZ ;  /* 0x0000000000367805 */ /* 0x000fe2000001ff00 */
[----:B------:R-:W-:Y:S01]  /*1db0*/  UMOV UR5, 0x80000020 ;  /* 0x8000002000057882 */ /* 0x000fe20000000000 */
[----:B------:R-:W-:Y:S01]  /*1dc0*/  UMOV UR7, 0x80000020 ;  /* 0x8000002000077882 */ /* 0x000fe20000000000 */
[----:B------:R-:W-:Y:S01]  /*1dd0*/  UIADD3 UR26, UR26, 0x82, URZ ;  /* 0x000000821a1a7890 */ /* 0x000fe2000fffe03f */
[----:B------:R-:W-:-:S02]  /*1de0*/  CS2R R56, SRZ ;  /* 0x0000000000387805 */ /* 0x000fc4000001ff00 */
[----:B------:R-:W-:Y:S02]  /*1df0*/  CS2R R58, SRZ ;  /* 0x00000000003a7805 */ /* 0x000fe4000001ff00 */
[----:B------:R-:W-:Y:S02]  /*1e00*/  CS2R R60, SRZ ;  /* 0x00000000003c7805 */ /* 0x000fe4000001ff00 */
[----:B------:R-:W-:Y:S02]  /*1e10*/  CS2R R62, SRZ ;  /* 0x00000000003e7805 */ /* 0x000fe4000001ff00 */
[----:B------:R-:W-:Y:S02]  /*1e20*/  CS2R R64, SRZ ;  /* 0x0000000000407805 */ /* 0x000fe4000001ff00 */
[----:B------:R-:W-:Y:S01]  /*1e30*/  CS2R R66, SRZ ;  /* 0x0000000000427805 */ /* 0x000fe2000001ff00 */
[----:B------:R-:W-:Y:S01]  /*1e40*/  QGMMA.64x16x32.F32.E4M3.E4M3 R40, gdesc[UR4], R40 ;  /* 0x00200000042879f3 */ /* 0x000fe20008700828 */
[----:B------:R-:W-:Y:S01]  /*1e50*/  UMOV UR6, UR25 ;  /* 0x0000001900067c82 */ /* 0x000fe20008000000 */
[----:B------:R-:W-:Y:S01]  /*1e60*/  UMOV UR7, 0x80000020 ;  /* 0x8000002000077882 */ /* 0x000fe20000000000 */
[----:B------:R-:W-:Y:S01]  /*1e70*/  ULDC UR25, c[0x0][0x50c] ;  /* 0x0001430000197ab9 */ /* 0x000fe20000000800 */
[----:B------:R-:W-:Y:S01]  /*1e80*/  QGMMA.64x16x32.F32.E4M3.E4M3 R32, gdesc[UR4], R32 ;  /* 0x00200000042079f3 */ /* 0x000fe20008700820 */
[----:B------:R-:W-:Y:S01]  /*1e90*/  UISETP.NE.AND UP0, UPT, UR25, 0x2, UPT ;  /* 0x000000021900788c */ /* 0x000fe2000bf05270 */
[----:B------:R-:W-:Y:S01]  /*1ea0*/  UMOV UR6, UR26 ;  /* 0x0000001a00067c82 */ /* 0x000fe20008000000 */
[----:B------:R-:W-:-:S02]  /*1eb0*/  UMOV UR7, 0x80000020 ;  /* 0x8000002000077882 */ /* 0x000fc40000000000 */
[----:B------:R-:W-:Y:S01]  /*1ec0*/  QGMMA.64x16x32.F32.E4M3.E4M3 R24, gdesc[UR4], R24, gsb0 ;  /* 0x00200000041879f3 */ /* 0x000fe20008000818 */
[----:B------:R-:W-:-:S06]  /*1ed0*/  USEL UR4, URZ, 0x1, UP0 ;  /* 0x000000013f047887 */ /* 0x000fcc0008000000 */
[----:B------:R-:W-:-:S13]  /*1ee0*/  ISETP.NE.AND P0, PT, RZ, UR4, PT ;  /* 0x00000004ff007c0c */ /* 0x000fda000bf05270 */
[----:B------:R-:W-:Y:S05]  /*1ef0*/  @!P0 BRA `(.L_x_21) ;  /* 0x0000000000688947 */ /* 0x000fea0003800000 */
[----:B------:R-:W-:Y:S02]  /*1f00*/  WARPGROUP.DEPBAR.LE gsb0, 0x0 ;  /* 0x00008000000079c5 */ /* 0x000fe40000010000 */
[----:B------:R-:W-:-:S01]  /*1f10*/  FADD R67, RZ, R40 ;  /* 0x00000028ff437221 */ /* 0x000fc20000000000 */
[----:B------:R-:W-:Y:S01]  /*1f20*/  FADD R66, RZ, R41 ;  /* 0x00000029ff427221 */ /* 0x000fe20000000000 */
        /* <DEDUP_REMOVED lines=22> */
[----:B------:R-:W-:-:S06]  /*2090*/  UMOV UR24, URZ ;  /* 0x0000003f00187c82 */ /* 0x000fcc0008000000 */
.L_x_21:
[----:B------:R-:W-:-:S04]  /*20a0*/  UIADD3 UR25, UR11, 0x1, URZ ;  /* 0x000000010b197890 */ /* 0x000fc8000fffe03f */
[----:B------:R-:W-:-:S04]  /*20b0*/  UISETP.NE.AND UP0, UPT, UR25, 0x20, UPT ;  /* 0x000000201900788c */ /* 0x000fc8000bf05270 */
[----:B------:R-:W-:Y:S02]  /*20c0*/  USEL UR5, URZ, 0x1, UP0 ;  /* 0x000000013f057887 */ /* 0x000fe40008000000 */
[----:B------:R-:W-:Y:S02]  /*20d0*/  USEL UR25, UR25, URZ, UP0 ;  /* 0x0000003f19197287 */ /* 0x000fe40008000000 */
[----:B------:R-:W-:-:S06]  /*20e0*/  ULOP3.LUT UR5, UR19, UR5, URZ, 0x3c, !UPT ;  /* 0x0000000513057292 */ /* 0x000fcc000f8e3c3f */
[----:B------:R-:W-:Y:S01]  /*20f0*/  IMAD.U32 R13, RZ, RZ, UR5 ;  /* 0x00000005ff0d7e24 */ /* 0x000fe2000f8e00ff */
[----:B------:R-:W-:-:S06]  /*2100*/  UMOV UR5, 0x1 ;  /* 0x0000000100057882 */ /* 0x000fcc0000000000 */
.L_x_16:
[----:B------:R-:W-:-:S06]  /*2110*/  UISETP.GE.AND UP0, UPT, UR18, 0x1, UPT ;  /* 0x000000011200788c */ /* 0x000fcc000bf06270 */
[----:B------:R-:W-:-:S13]  /*2120*/  PLOP3.LUT P0, PT, PT, PT, UP0, 0x80, 0x0 ;  /* 0x000000000000781c */ /* 0x000fda0003f0f008 */
[----:B------:R-:W-:Y:S05]  /*2130*/  @!P0 BRA `(.L_x_22) ;  /* 0x0000000400948947 */ /* 0x000fea0003800000 */
[----:B01----:R-:W-:Y:S01]  /*2140*/  IMAD.U32 R10, RZ, RZ, UR18 ;  /* 0x00000012ff0a7e24 */ /* 0x003fe2000f8e00ff */
[----:B------:R-:W-:Y:S01]  /*2150*/  UMOV UR26, UR11 ;  /* 0x0000000b001a7c82 */ /* 0x000fe20008000000 */
[----:B------:R-:W-:-:S05]  /*2160*/  ULDC UR31, c[0x0][0x50c] ;  /* 0x00014300001f7ab9 */ /* 0x000fca0000000800 */
.L_x_30:
[----:B------:R-:W-:-:S06]  /*2170*/  UISETP.NE.AND UP0, UPT, UR8, 0x3, UPT ;  /* 0x000000030800788c */ /* 0x000fcc000bf05270 */
[----:B------:R-:W-:-:S13]  /*2180*/  PLOP3.LUT P1, PT, PT, PT, UP0, 0x80, 0x0 ;  /* 0x000000000000781c */ /* 0x000fda0003f2f008 */
[----:B01----:R-:W-:Y:S05]  /*2190*/  @!P1 BRA `(.L_x_23) ;  /* 0x0000000000049947 */ /* 0x003fea0003800000 */
[----:B------:R-:W-:Y:S01]  /*21a0*/  BPT.TRAP 0x1 ;  /* 0x000000040000795c */ /* 0x000fe20000300000 */
.L_x_23:
[----:B------:R-:W-:Y:S01]  /*21b0*/  ULEA UR6, UR25, UR10, 0x3 ;  /* 0x0000000a19067291 */ /* 0x000fe2000f8e183f */
[----:B------:R-:W-:-:S08]  /*21c0*/  SHF.L.U32 R11, R13, 0x1f, RZ ;  /* 0x0000001f0d0b7819 */ /* 0x000fd000000006ff */
[----:B------:R0:W1:Y:S01]  /*21d0*/  SYNCS.PHASECHK.TRANS64.TRYWAIT P0, [UR6], R11 ;  /* 0x0000000bff0075a7 */ /* 0x0000620008000146 */
[----:B------:R-:W-:Y:S05]  /*21e0*/  @!P1 BRA `(.L_x_24) ;  /* 0x0000000000049947 */ /* 0x000fea0003800000 */
[----:B------:R-:W-:Y:S01]  /*21f0*/  BPT.TRAP 0x1 ;  /* 0x000000040000795c */ /* 0x000fe20000300000 */
.L_x_24:
[----:B-1----:R-:W-:Y:S05]  /*2200*/  @P0 BRA `(.L_x_25) ;  /* 0x0000000000080947 */ /* 0x002fea0003800000 */
[----:B------:R-:W1:Y:S02]  /*2210*/  SYNCS.PHASECHK.TRANS64.TRYWAIT P0, [UR6], R11 ;  /* 0x0000000bff0075a7 */ /* 0x000e640008000146 */
[----:B-1----:R-:W-:Y:S05]  /*2220*/  @!P0 BRA `(.L_x_26) ;  /* 0x0000004c00e08947 */ /* 0x002fea0003800000 */
.L_x_25:
[----:B------:R-:W-:Y:S01]  /*2230*/  UISETP.NE.AND UP0, UPT, UR4, URZ, UPT ;  /* 0x0000003f0400728c */ /* 0x000fe2000bf05270 */
[----:B------:R-:W-:Y:S01]  /*2240*/  WARPGROUP.ARRIVE ;  /* 0x00000000000079c5 */ /* 0x000fe20000000000 */
[----:B------:R-:W-:Y:S02]  /*2250*/  UIMAD UR28, UR25, 0xc0, UR20 ;  /* 0x000000c0191c78a4 */ /* 0x000fe4000f8e0214 */
[----:B------:R-:W-:Y:S02]  /*2260*/  USEL UR5, UR5, URZ, !UP0 ;  /* 0x0000003f05057287 */ /* 0x000fe4000c000000 */
[----:B------:R-:W-:Y:S02]  /*2270*/  ULEA UR27, UR25, UR21, 0x8 ;  /* 0x00000015191b7291 */ /* 0x000fe4000f8e403f */
[----:B------:R-:W-:Y:S02]  /*2280*/  UISETP.NE.U32.AND UP0, UPT, UR5, URZ, UPT ;  /* 0x0000003f0500728c */ /* 0x000fe4000bf05070 */
[----:B------:R-:W-:-:S02]  /*2290*/  UIADD3 UR29, UR28, 0x40, URZ ;  /* 0x000000401c1d7890 */ /* 0x000fc4000fffe03f */
[----:B------:R-:W-:Y:S01]  /*22a0*/  UIADD3 UR30, UR28, 0x80, URZ ;  /* 0x000000801c1e7890 */ /* 0x000fe2000fffe03f */
[----:B------:R-:W-:Y:S01]  /*22b0*/  UMOV UR4, UR27 ;  /* 0x0000001b00047c82 */ /* 0x000fe20008000000 */
[----:B------:R-:W-:Y:S01]  /*22c0*/  UMOV UR5, 0x80000020 ;  /* 0x8000002000057882 */ /* 0x000fe20000000000 */
[----:B------:R-:W-:Y:S01]  /*22d0*/  UMOV UR6, UR28 ;  /* 0x0000001c00067c82 */ /* 0x000fe20008000000 */
[----:B------:R-:W-:Y:S01]  /*22e0*/  UMOV UR7, 0x80000020 ;  /* 0x8000002000077882 */ /* 0x000fe20000000000 */
[----:B------:R-:W-:Y:S02]  /*22f0*/  UIADD3 UR24, UR24, 0x2, URZ ;  /* 0x0000000218187890 */ /* 0x000fe4000fffe03f */
[----:B------:R-:W-:Y:S01]  /*2300*/  QGMMA.64x16x32.F32.E4M3.E4M3 R40, gdesc[UR4], R40, UP0 ;  /* 0x00200000042879f3 */ /* 0x000fe2000bf00828 */
[----:B------:R-:W-:Y:S01]  /*2310*/  UMOV UR6, UR29 ;  /* 0x0000001d00067c82 */ /* 0x000fe20008000000 */
[----:B------:R-:W-:Y:S02]  /*2320*/  UMOV UR7, 0x80000020 ;  /* 0x8000002000077882 */ /* 0x000fe40000000000 */
[----:B------:R-:W-:Y:S01]  /*2330*/  QGMMA.64x16x32.F32.E4M3.E4M3 R32, gdesc[UR4], R32, UP0 ;  /* 0x00200000042079f3 */ /* 0x000fe2000bf00820 */
[----:B------:R-:W-:Y:S01]  /*2340*/  UMOV UR6, UR30 ;  /* 0x0000001e00067c82 */ /* 0x000fe20008000000 */
[----:B------:R-:W-:-:S02]  /*2350*/  UMOV UR7, 0x80000020 ;  /* 0x8000002000077882 */ /* 0x000fc40000000000 */
[----:B------:R-:W-:Y:S01]  /*2360*/  QGMMA.64x16x32.F32.E4M3.E4M3 R24, gdesc[UR4], R24, UP0 ;  /* 0x00200000041879f3 */ /* 0x000fe2000bf00818 */
[----:B------:R-:W-:Y:S02]  /*2370*/  UIADD3 UR4, UR27, 0x2, URZ ;  /* 0x000000021b047890 */ /* 0x000fe4000fffe03f */
[----:B------:R-:W-:Y:S02]  /*2380*/  UIADD3 UR6, UR28, 0x2, URZ ;  /* 0x000000021c067890 */ /* 0x000fe4000fffe03f */
[----:B------:R-:W-:Y:S02]  /*2390*/  UIADD3 UR27, UR28, 0x42, URZ ;  /* 0x000000421c1b7890 */ /* 0x000fe4000fffe03f */
[----:B------:R-:W-:Y:S01]  /*23a0*/  UIADD3 UR28, UR28, 0x82, URZ ;  /* 0x000000821c1c7890 */ /* 0x000fe2000fffe03f */
[----:B------:R-:W-:Y:S01]  /*23b0*/  UMOV UR5, 0x80000020 ;  /* 0x8000002000057882 */ /* 0x000fe20000000000 */
[----:B------:R-:W-:Y:S01]  /*23c0*/  UMOV UR7, 0x80000020 ;  /* 0x8000002000077882 */ /* 0x000fe20000000000 */
[----:B------:R-:W-:-:S02]  /*23d0*/  UISETP.NE.AND UP0, UPT, UR24, UR31, UPT ;  /* 0x0000001f1800728c */ /* 0x000fc4000bf05270 */
[----:B------:R-:W-:Y:S01]  /*23e0*/  QGMMA.64x16x32.F32.E4M3.E4M3 R40, gdesc[UR4], R40 ;  /* 0x00200000042879f3 */ /* 0x000fe20008700828 */
[----:B------:R-:W-:Y:S01]  /*23f0*/  UMOV UR6, UR27 ;  /* 0x0000001b00067c82 */ /* 0x000fe20008000000 */
[----:B------:R-:W-:Y:S02]  /*2400*/  UMOV UR7, 0x80000020 ;  /* 0x8000002000077882 */ /* 0x000fe40000000000 */
[----:B------:R-:W-:Y:S01]  /*2410*/  QGMMA.64x16x32.F32.E4M3.E4M3 R32, gdesc[UR4], R32 ;  /* 0x00200000042079f3 */ /* 0x000fe20008700820 */
[----:B------:R-:W-:Y:S01]  /*2420*/  UMOV UR6, UR28 ;  /* 0x0000001c00067c82 */ /* 0x000fe20008000000 */
[----:B------:R-:W-:Y:S02]  /*2430*/  UMOV UR7, 0x80000020 ;  /* 0x8000002000077882 */ /* 0x000fe40000000000 */
[----:B------:R-:W-:Y:S01]  /*2440*/  QGMMA.64x16x32.F32.E4M3.E4M3 R24, gdesc[UR4], R24, gsb0 ;  /* 0x00200000041879f3 */ /* 0x000fe20008000818 */
[----:B------:R-:W-:-:S06]  /*2450*/  USEL UR4, URZ, 0x1, UP0 ;  /* 0x000000013f047887 */ /* 0x000fcc0008000000 */
[----:B------:R-:W-:Y:S01]  /*2460*/  ISETP.NE.AND P0, PT, RZ, UR4, PT ;  /* 0x00000004ff007c0c */ /* 0x000fe2000bf05270 */
[----:B------:R-:W-:-:S12]  /*2470*/  WARPGROUP.DEPBAR.LE gsb0, 0x1 ;  /* 0x00008000000079c5 */ /* 0x000fd80000010100 */
[----:B------:R-:W-:Y:S05]  /*2480*/  @!P0 BRA `(.L_x_27) ;  /* 0x0000000000688947 */ /* 0x000fea0003800000 */
[----:B------:R-:W-:Y:S02]  /*2490*/  WARPGROUP.DEPBAR.LE gsb0, 0x0 ;  /* 0x00008000000079c5 */ /* 0x000fe40000010000 */
[----:B------:R-:W-:-:S01]  /*24a0*/  FADD R67, R40, R67 ;  /* 0x0000004328437221 */ /* 0x000fc20000000000 */
[----:B------:R-:W-:Y:S01]  /*24b0*/  FADD R66, R41, R66 ;  /* 0x0000004229427221 */ /* 0x000fe20000000000 */
        /* <DEDUP_REMOVED lines=22> */
[----:B------:R-:W-:-:S06]  /*2620*/  UMOV UR24, URZ ;  /* 0x0000003f00187c82 */ /* 0x000fcc0008000000 */
.L_x_27:
[----:B------:R-:W-:Y:S05]  /*2630*/  @!P1 BRA `(.L_x_28) ;  /* 0x0000000000049947 */ /* 0x000fea0003800000 */
[----:B------:R-:W-:Y:S01]  /*2640*/  BPT.TRAP 0x1 ;  /* 0x000000040000795c */ /* 0x000fe20000300000 */
.L_x_28:
[----:B------:R-:W-:Y:S02]  /*2650*/  UISETP.GT.U32.AND UP0, UPT, UR17, 0x1, UPT ;  /* 0x000000011100788c */ /* 0x000fe4000bf04070 */
[----:B------:R-:W-:-:S04]  /*2660*/  ULEA UR5, UR26, UR10, 0x3 ;  /* 0x0000000a1a057291 */ /* 0x000fc8000f8e183f */
[----:B------:R-:W-:Y:S01]  /*2670*/  UIADD3 UR5, UR5, 0x100, URZ ;  /* 0x0000010005057890 */ /* 0x000fe2000fffe03f */
[----:B------:R-:W-:-:S03]  /*2680*/  PLOP3.LUT P0, PT, PT, PT, UP0, 0x80, 0x0 ;  /* 0x000000000000781c */ /* 0x000fc60003f0f008 */
[----:B------:R-:W-:-:S09]  /*2690*/  UPRMT UR5, URZ, 0x654, UR5 ;  /* 0x000006543f057896 */ /* 0x000fd20008000005 */
[----:B------:R-:W-:Y:S01]  /*26a0*/  SYNCS.ARRIVE.TRANS64.RED.A1T0 RZ, [UR5], RZ ;  /* 0x000000ffffff79a7 */ /* 0x000fe20008100405 */
[----:B------:R-:W-:Y:S05]  /*26b0*/  @P0 BRA `(.L_x_29) ;  /* 0x0000000000040947 */ /* 0x000fea0003800000 */
[----:B------:R-:W-:Y:S01]  /*26c0*/  BPT.TRAP 0x1 ;  /* 0x000000040000795c */ /* 0x000fe20000300000 */
.L_x_29:
[----:B------:R-:W-:Y:S01]  /*26d0*/  UIADD3 UR25, UR25, 0x1, URZ ;  /* 0x0000000119197890 */ /* 0x000fe2000fffe03f */
[C---:B------:R-:W-:Y:S01]  /*26e0*/  ISETP.GT.AND P0, PT, R10.reuse, 0x1, PT ;  /* 0x000000010a00780c */ /* 0x040fe20003f04270 */
[----:B------:R-:W-:Y:S01]  /*26f0*/  UIADD3 UR26, UR26, 0x1, URZ ;  /* 0x000000011a1a7890 */ /* 0x000fe2000fffe03f */
[----:B------:R-:W-:Y:S01]  /*2700*/  VIADD R10, R10, 0xffffffff ;  /* 0xffffffff0a0a7836 */ /* 0x000fe20000000000 */
[----:B------:R-:W-:Y:S02]  /*2710*/  UISETP.NE.AND UP0, UPT, UR25, 0x20, UPT ;  /* 0x000000201900788c */ /* 0x000fe4000bf05270 */
[----:B------:R-:W-:Y:S02]  /*2720*/  UISETP.NE.AND UP1, UPT, UR26, 0x20, UPT ;  /* 0x000000201a00788c */ /* 0x000fe4000bf25270 */
[----:B------:R-:W-:Y:S02]  /*2730*/  USEL UR5, URZ, 0x1, UP0 ;  /* 0x000000013f057887 */ /* 0x000fe40008000000 */
[----:B------:R-:W-:-:S02]  /*2740*/  USEL UR25, UR25, URZ, UP0 ;  /* 0x0000003f19197287 */ /* 0x000fc40008000000 */
[----:B------:R-:W-:Y:S02]  /*2750*/  USEL UR26, UR26, URZ, UP1 ;  /* 0x0000003f1a1a7287 */ /* 0x000fe40008800000 */
[----:B------:R-:W-:Y:S01]  /*2760*/  LOP3.LUT R13, R13, UR5, RZ, 0x3c, !PT ;  /* 0x000000050d0d7c12 */ /* 0x000fe2000f8e3cff */
[----:B------:R-:W-:Y:S01]  /*2770*/  UMOV UR5, 0x1 ;  /* 0x0000000100057882 */ /* 0x000fe20000000000 */
[----:B------:R-:W-:Y:S08]  /*2780*/  @P0 BRA `(.L_x_30) ;  /* 0xfffffff800780947 */ /* 0x000ff0000383ffff */
.L_x_22:
[----:B------:R-:W-:Y:S01]  /*2790*/  UISETP.NE.AND UP0, UPT, UR24, URZ, UPT ;  /* 0x0000003f1800728c */ /* 0x000fe2000bf05270 */
[----:B01----:R-:W0:Y:S03]  /*27a0*/  LDC R10, c[0x0][0x28c] ;  /* 0x0000a300ff0a7b82 */ /* 0x003e260000000800 */
[----:B------:R-:W-:-:S06]  /*27b0*/  USEL UR4, URZ, 0x1, !UP0 ;  /* 0x000000013f047887 */ /* 0x000fcc000c000000 */
[----:B------:R-:W-:-:S13]  /*27c0*/  ISETP.NE.AND P0, PT, RZ, UR4, PT ;  /* 0x00000004ff007c0c */ /* 0x000fda000bf05270 */
[----:B------:R-:W-:Y:S05]  /*27d0*/  @!P0 BRA `(.L_x_31) ;  /* 0x0000000000648947 */ /* 0x000fea0003800000 */
[----:B------:R-:W-:Y:S02]  /*27e0*/  WARPGROUP.DEPBAR.LE gsb0, 0x0 ;  /* 0x00008000000079c5 */ /* 0x000fe40000010000 */
[----:B------:R-:W-:Y:S01]  /*27f0*/  FADD R67, R40, R67 ;  /* 0x0000004328437221 */ /* 0x000fe20000000000 */
        /* <DEDUP_REMOVED lines=22> */
[----:B------:R-:W-:-:S07]  /*2960*/  FADD R20, R20, R31 ;  /* 0x0000001f14147221 */ /* 0x000fce0000000000 */
.L_x_31:
[----:B0-----:R-:W-:Y:S01]  /*2970*/  ISETP.GE.AND P0, PT, R10, 0x1, PT ;  /* 0x000000010a00780c */ /* 0x001fe20003f06270 */
[----:B------:R0:W-:Y:S01]  /*2980*/  SYNCS.ARRIVE.TRANS64.A1T0 RZ, [R69+UR12], RZ ;  /* 0x000000ff45ff79a7 */ /* 0x0001e2000810000c */
[----:B------:R-:W-:-:S11]  /*2990*/  WARPGROUP.DEPBAR.LE gsb0, 0x0 ;  /* 0x00008000000079c5 */ /* 0x000fd60000010000 */
[----:B------:R-:W-:Y:S05]  /*29a0*/  @!P0 BRA `(.L_x_32) ;  /* 0x0000000000388947 */ /* 0x000fea0003800000 */
[----:B------:R-:W-:-:S06]  /*29b0*/  UISETP.NE.AND UP0, UPT, UR8, 0x3, UPT ;  /* 0x000000030800788c */ /* 0x000fcc000bf05270 */
[----:B------:R-:W-:-:S13]  /*29c0*/  PLOP3.LUT P0, PT, PT, PT, UP0, 0x80, 0x0 ;  /* 0x000000000000781c */ /* 0x000fda0003f0f008 */
[----:B------:R-:W-:Y:S05]  /*29d0*/  @!P0 BRA `(.L_x_33) ;  /* 0x0000000000048947 */ /* 0x000fea0003800000 */
[----:B------:R-:W-:Y:S01]  /*29e0*/  BPT.TRAP 0x1 ;  /* 0x000000040000795c */ /* 0x000fe20000300000 */
.L_x_33:
[----:B------:R-:W-:Y:S02]  /*29f0*/  UIADD3 UR4, UR18, UR11, URZ ;  /* 0x0000000b12047290 */ /* 0x000fe4000fffe03f */
[----:B------:R-:W-:Y:S02]  /*2a00*/  UISETP.GT.U32.AND UP0, UPT, UR17, 0x1, UPT ;  /* 0x000000011100788c */ /* 0x000fe4000bf04070 */
[----:B------:R-:W-:-:S04]  /*2a10*/  USHF.L.U32 UR4, UR4, 0x3, URZ ;  /* 0x0000000304047899 */ /* 0x000fc8000800063f */
[----:B------:R-:W-:Y:S01]  /*2a20*/  ULOP3.LUT UR4, UR4, 0xf8, URZ, 0xc0, !UPT ;  /* 0x000000f804047892 */ /* 0x000fe2000f8ec03f */
[----:B------:R-:W-:-:S03]  /*2a30*/  PLOP3.LUT P0, PT, PT, PT, UP0, 0x80, 0x0 ;  /* 0x000000000000781c */ /* 0x000fc60003f0f008 */
[----:B------:R-:W-:-:S04]  /*2a40*/  UIADD3 UR4, UR10, 0x100, UR4 ;  /* 0x000001000a047890 */ /* 0x000fc8000fffe004 */
[----:B------:R-:W-:-:S09]  /*2a50*/  UPRMT UR4, URZ, 0x654, UR4 ;  /* 0x000006543f047896 */ /* 0x000fd20008000004 */
[----:B------:R-:W-:Y:S01]  /*2a60*/  SYNCS.ARRIVE.TRANS64.RED.A1T0 RZ, [UR4], RZ ;  /* 0x000000ffffff79a7 */ /* 0x000fe20008100404 */
[----:B------:R-:W-:Y:S05]  /*2a70*/  @P0 BRA `(.L_x_32) ;  /* 0x0000000000040947 */ /* 0x000fea0003800000 */
[----:B------:R-:W-:Y:S01]  /*2a80*/  BPT.TRAP 0x1 ;  /* 0x000000040000795c */ /* 0x000fe20000300000 */
.L_x_32:
[----:B------:R-:W-:Y:S01]  /*2a90*/  SHF.L.U32 R10, R68, 0x1f, RZ ;  /* 0x0000001f440a7819 */ /* 0x000fe200000006ff */
[----:B------:R-:W1:Y:S01]  /*2aa0*/  LDC R25, c[0x0][0x288] ;  /* 0x0000a200ff197b82 */ /* 0x000e620000000800 */
[----:B------:R-:W-:Y:S02]  /*2ab0*/  IMAD.SHL.U32 R24, R4, 0x40, RZ ;  /* 0x0000004004187824 */ /* 0x000fe400078e00ff */
[----:B------:R-:W2:Y:S02]  /*2ac0*/  SYNCS.PHASECHK.TRANS64.TRYWAIT P0, [R17+URZ+0x8], R10 ;  /* 0x0000080a110075a7 */ /* 0x000ea4000800017f */
[----:B--2---:R-:W-:Y:S05]  /*2ad0*/  @!P0 BRA `(.L_x_34) ;  /* 0x0000004400cc8947 */ /* 0x004fea0003800000 */
.L_x_140:
[----:B------:R-:W-:Y:S01]  /*2ae0*/  ULDC UR4, c[0x0][0x284] ;  /* 0x0000a10000047ab9 */ /* 0x000fe20000000800 */
[----:B------:R-:W-:Y:S01]  /*2af0*/  IMAD R30, R3, 0x30, RZ ;  /* 0x00000030031e7824 */ /* 0x000fe200078e02ff */
[----:B------:R-:W-:-:S04]  /*2b00*/  ISETP.GE.AND P0, PT, R24, UR4, PT ;  /* 0x0000000418007c0c */ /* 0x000fc8000bf06270 */
[----:B-1----:R-:W-:-:S13]  /*2b10*/  ISETP.GE.OR P0, PT, R30, R25, P0 ;  /* 0x000000191e00720c */ /* 0x002fda0000706670 */
[----:B------:R-:W-:Y:S05]  /*2b20*/  @P0 BRA `(.L_x_35) ;  /* 0x0000001c00900947 */ /* 0x000fea0003800000 */
[----:B------:R-:W1:Y:S01]  /*2b30*/  LDC.64 R28, c[0x0][0x5c8] ;  /* 0x00017200ff1c7b82 */ /* 0x000e620000000a00 */
[----:B------:R-:W-:Y:S01]  /*2b40*/  IMAD.SHL.U32 R14, R16, 0x2, RZ ;  /* 0x00000002100e7824 */ /* 0x000fe200078e00ff */
[----:B------:R-:W-:Y:S01]  /*2b50*/  SHF.R.S32.HI R32, RZ, 0x1f, R2 ;  /* 0x0000001fff207819 */ /* 0x000fe20000011402 */
[----:B------:R-:W-:Y:S01]  /*2b60*/  ULDC.64 UR4, c[0x0][0x5d0] ;  /* 0x0001740000047ab9 */ /* 0x000fe20000000a00 */
[----:B------:R-:W-:Y:S01]  /*2b70*/  SHF.R.S32.HI R31, RZ, 0x1f, R30 ;  /* 0x0000001fff1f7819 */ /* 0x000fe2000001141e */
[----:B------:R-:W-:Y:S01]  /*2b80*/  IMAD.WIDE R26, R4, 0x40, R6 ;  /* 0x00000040041a7825 */ /* 0x000fe200078e0206 */
[--C-:B------:R-:W-:Y:S01]  /*2b90*/  SHF.R.S32.HI R15, RZ, 0x1f, R14.reuse ;  /* 0x0000001fff0f7819 */ /* 0x100fe2000001140e */
[----:B------:R-:W-:Y:S02]  /*2ba0*/  BSSY B0, `(.L_x_35) ;  /* 0x00001dc000007945 */ /* 0x000fe40003800000 */
[----:B------:R-:W-:Y:S02]  /*2bb0*/  IMAD R3, R32, UR4, RZ ;  /* 0x0000000420037c24 */ /* 0x000fe4000f8e02ff */
[----:B--2---:R-:W-:-:S04]  /*2bc0*/  IMAD.WIDE.U32 R10, R2, UR4, R14 ;  /* 0x00000004020a7c25 */ /* 0x004fc8000f8e000e */
[----:B------:R-:W-:Y:S01]  /*2bd0*/  IMAD R3, R2, UR5, R3 ;  /* 0x0000000502037c24 */ /* 0x000fe2000f8e0203 */
[----:B------:R-:W-:Y:S01]  /*2be0*/  IADD3 R12, P0, R30, R10, RZ ;  /* 0x0000000a1e0c7210 */ /* 0x000fe20007f1e0ff */
[----:B------:R-:W-:-:S03]  /*2bf0*/  ULDC.64 UR4, c[0x0][0x5c0] ;  /* 0x0001700000047ab9 */ /* 0x000fc60000000a00 */
[----:B------:R-:W-:Y:S01]  /*2c00*/  IADD3.X R13, R31, R11, R3, P0, !PT ;  /* 0x0000000b1f0d7210 */ /* 0x000fe200007fe403 */
[----:B------:R-:W-:Y:S02]  /*2c10*/  IMAD R3, R16, -0x2, R25 ;  /* 0xfffffffe10037824 */ /* 0x000fe400078e0219 */
[-C--:B-1----:R-:W-:Y:S02]  /*2c20*/  IMAD R4, R27, R28.reuse, RZ ;  /* 0x0000001c1b047224 */ /* 0x082fe400078e02ff */
[----:B------:R-:W-:-:S04]  /*2c30*/  IMAD.WIDE.U32 R12, R26, R28, R12 ;  /* 0x0000001c1a0c7225 */ /* 0x000fc800078e000c */
[----:B------:R-:W-:Y:S01]  /*2c40*/  IMAD R11, R26, R29, R4 ;  /* 0x0000001d1a0b7224 */ /* 0x000fe200078e0204 */
[----:B------:R-:W-:Y:S02]  /*2c50*/  LEA R10, P0, R28, R12, 0x3 ;  /* 0x0000000c1c0a7211 */ /* 0x000fe400078018ff */
[----:B------:R-:W-:Y:S01]  /*2c60*/  IADD3 R12, P1, R12, UR4, RZ ;  /* 0x000000040c0c7c10 */ /* 0x000fe2000ff3e0ff */
[----:B------:R-:W-:Y:S01]  /*2c70*/  IMAD.IADD R11, R13, 0x1, R11 ;  /* 0x000000010d0b7824 */ /* 0x000fe200078e020b */
[----:B------:R-:W-:-:S04]  /*2c80*/  IADD3 R10, P2, R10, UR4, RZ ;  /* 0x000000040a0a7c10 */ /* 0x000fc8000ff5e0ff */
[----:B------:R-:W-:Y:S02]  /*2c90*/  LEA.HI.X R4, R28, R11, R29, 0x3, P0 ;  /* 0x0000000b1c047211 */ /* 0x000fe400000f1c1d */
[----:B---3-5:R-:W-:Y:S02]  /*2ca0*/  FSETP.NEU.AND P0, PT, R8, RZ, PT ;  /* 0x000000ff0800720b */ /* 0x028fe40003f0d000 */
[----:B------:R-:W-:Y:S02]  /*2cb0*/  IADD3.X R13, R11, UR5, RZ, P1, !PT ;  /* 0x000000050b0d7c10 */ /* 0x000fe40008ffe4ff */
[----:B------:R-:W-:Y:S01]  /*2cc0*/  IADD3.X R11, R4, UR5, RZ, P2, !PT ;  /* 0x00000005040b7c10 */ /* 0x000fe200097fe4ff */
[----:B------:R-:W-:Y:S02]  /*2cd0*/  IMAD.IADD R4, R19, 0x1, -R24 ;  /* 0x0000000113047824 */ /* 0x000fe400078e0a18 */
[----:B------:R-:W-:-:S06]  /*2ce0*/  IMAD.IADD R24, R3, 0x1, -R30 ;  /* 0x0000000103187824 */ /* 0x000fcc00078e0a1e */
[----:B------:R-:W-:Y:S05]  /*2cf0*/  @!P0 BRA `(.L_x_36) ;  /* 0x0000001400688947 */ /* 0x000fea0003800000 */
[----:B------:R-:W-:Y:S01]  /*2d00*/  ULDC.64 UR4, c[0x0][0x5b8] ;  /* 0x00016e0000047ab9 */ /* 0x000fe20000000a00 */
[----:B------:R-:W-:Y:S01]  /*2d10*/  ULDC.64 UR6, c[0x0][0x5a8] ;  /* 0x00016a0000067ab9 */ /* 0x000fe20000000a00 */
[----:B------:R-:W-:Y:S01]  /*2d20*/  IMAD.WIDE.U32 R14, R2, UR4, R14 ;  /* 0x00000004020e7c25 */ /* 0x000fe2000f8e000e */
[----:B------:R-:W-:Y:S03]  /*2d30*/  BSSY B1, `(.L_x_37) ;  /* 0x0000010000017945 */ /* 0x000fe60003800000 */
[----:B------:R-:W-:Y:S01]  /*2d40*/  IMAD R3, R32, UR4, RZ ;  /* 0x0000000420037c24 */ /* 0x000fe2000f8e02ff */
[----:B------:R-:W-:-:S03]  /*2d50*/  IADD3 R14, P0, R30, R14, RZ ;  /* 0x0000000e1e0e7210 */ /* 0x000fc60007f1e0ff */
[----:B------:R-:W-:Y:S01]  /*2d60*/  IMAD R3, R2, UR5, R3 ;  /* 0x0000000502037c24 */ /* 0x000fe2000f8e0203 */
[----:B------:R-:W-:Y:S02]  /*2d70*/  ULDC.64 UR4, c[0x0][0x5b0] ;  /* 0x00016c0000047ab9 */ /* 0x000fe40000000a00 */
[----:B------:R-:W-:Y:S02]  /*2d80*/  IMAD R25, R27, UR4, RZ ;  /* 0x000000041b197c24 */ /* 0x000fe4000f8e02ff */
[----:B------:R-:W-:Y:S02]  /*2d90*/  IADD3.X R15, R31, R15, R3, P0, !PT ;  /* 0x0000000f1f0f7210 */ /* 0x000fe400007fe403 */
[----:B------:R-:W-:Y:S01]  /*2da0*/  ISETP.GE.AND P0, PT, R24, 0x1, PT ;  /* 0x000000011800780c */ /* 0x000fe20003f06270 */
[C---:B------:R-:W-:Y:S02]  /*2db0*/  IMAD R25, R26.reuse, UR5, R25 ;  /* 0x000000051a197c24 */ /* 0x040fe4000f8e0219 */
[----:B------:R-:W-:Y:S01]  /*2dc0*/  IMAD.WIDE.U32 R2, R26, UR4, R14 ;  /* 0x000000041a027c25 */ /* 0x000fe2000f8e000e */
[----:B------:R-:W-:-:S02]  /*2dd0*/  ISETP.LT.OR P2, PT, R4, 0x1, !P0 ;  /* 0x000000010400780c */ /* 0x000fc40004741670 */
[----:B------:R-:W-:-:S04]  /*2de0*/  IADD3 R2, P1, R2, UR6, RZ ;  /* 0x0000000602027c10 */ /* 0x000fc8000ff3e0ff */
[--C-:B------:R-:W-:Y:S02]  /*2df0*/  IADD3.X R3, R3, UR7, R25.reuse, P1, !PT ;  /* 0x0000000703037c10 */ /* 0x100fe40008ffe419 */
[----:B------:R-:W-:-:S05]  /*2e00*/  PRMT R25, RZ, 0x7610, R25 ;  /* 0x00007610ff197816 */ /* 0x000fca0000000019 */
[----:B------:R-:W-:Y:S05]  /*2e10*/  @P2 BRA `(.L_x_38) ;  /* 0x0000000000042947 */ /* 0x000fea0003800000 */
[----:B------:R1:W5:Y:S02]  /*2e20*/  LDG.E.U8 R25, desc[UR22][R2.64] ;  /* 0x0000001602197981 */ /* 0x000364000c1e1100 */
.L_x_38:
[----:B------:R-:W-:Y:S05]  /*2e30*/  BSYNC B1 ;  /* 0x0000000000017941 */ /* 0x000fea0003800000 */
.L_x_37:
[----:B-----5:R-:W-:Y:S01]  /*2e40*/  LOP3.LUT R25, R25, 0xff, RZ, 0xc0, !PT ;  /* 0x000000ff19197812 */ /* 0x020fe200078ec0ff */
[----:B------:R-:W-:Y:S01]  /*2e50*/  BSSY B1, `(.L_x_39) ;  /* 0x000000c000017945 */ /* 0x000fe20003800000 */
[----:B------:R-:W-:Y:S02]  /*2e60*/  ISETP.GE.AND P1, PT, R24, 0x2, PT ;  /* 0x000000021800780c */ /* 0x000fe40003f26270 */
[----:B------:R-:W-:Y:S02]  /*2e70*/  F2FP.F16.E4M3.UNPACK_B R25, R25 ;  /* 0x00000019ff19723e */ /* 0x000fe400020006ff */
[----:B------:R-:W-:-:S03]  /*2e80*/  ISETP.LT.OR P3, PT, R4, 0x1, !P1 ;  /* 0x000000010400780c */ /* 0x000fc60004f61670 */
[----:B------:R-:W-:-:S05]  /*2e90*/  HADD2.F32 R25, -RZ, R25.H0_H0 ;  /* 0x20000019ff197230 */ /* 0x000fca0000004100 */
[----:B------:R-:W-:Y:S01]  /*2ea0*/  FMUL R28, R25, R8 ;  /* 0x00000008191c7220 */ /* 0x000fe20000400000 */
[----:B------:R-:W-:-:S03]  /*2eb0*/  PRMT R25, RZ, 0x7610, R25 ;  /* 0x00007610ff197816 */ /* 0x000fc60000000019 */
[----:B------:R-:W-:-:S05]  /*2ec0*/  FFMA R28, R67, R5, R28 ;  /* 0x00000005431c7223 */ /* 0x000fca000000001c */
[----:B------:R-:W-:-:S05]  /*2ed0*/  F2FP.SATFINITE.E4M3.F32.PACK_AB_MERGE_C R29, RZ, R28, RZ ;  /* 0x0000001cff1d723e */ /* 0x000fca00048070ff */
[----:B------:R2:W-:Y:S01]  /*2ee0*/  @!P2 STG.E.U8 desc[UR22][R12.64], R29 ;  /* 0x0000001d0c00a986 */ /* 0x0005e2000c101116 */
[----:B------:R-:W-:Y:S05]  /*2ef0*/  @P3 BRA `(.L_x_40) ;  /* 0x0000000000043947 */ /* 0x000fea0003800000 */
[----:B------:R3:W5:Y:S02]  /*2f00*/  LDG.E.U8 R25, desc[UR22][R2.64+0x1] ;  /* 0x0000011602197981 */ /* 0x000764000c1e1100 */
.L_x_40:
[----:B------:R-:W-:Y:S05]  /*2f10*/  BSYNC B1 ;  /* 0x0000000000017941 */ /* 0x000fea0003800000 */
.L_x_39:
[----:B-----5:R-:W-:Y:S01]  /*2f20*/  LOP3.LUT R25, R25, 0xff, RZ, 0xc0, !PT ;  /* 0x000000ff19197812 */ /* 0x020fe200078ec0ff */
[----:B------:R-:W-:Y:S01]  /*2f30*/  BSSY B1, `(.L_x_41) ;  /* 0x0000012000017945 */ /* 0x000fe20003800000 */
[----:B--2---:R-:W-:Y:S02]  /*2f40*/  IADD3 R29, P2, R26, 0x8, RZ ;  /* 0x000000081a1d7810 */ /* 0x004fe40007f5e0ff */
[----:B------:R-:W-:Y:S02]  /*2f50*/  F2FP.F16.E4M3.UNPACK_B R25, R25 ;  /* 0x00000019ff19723e */ /* 0x000fe400020006ff */
[----:B------:R-:W-:Y:S01]  /*2f60*/  ISETP.LT.OR P0, PT, R4, 0x9, !P0 ;  /* 0x000000090400780c */ /* 0x000fe20004701670 */
[----:B------:R-:W-:Y:S02]  /*2f70*/  IMAD.X R26, RZ, RZ, R27, P2 ;  /* 0x000000ffff1a7224 */ /* 0x000fe400010e061b */
[----:B------:R-:W-:Y:S02]  /*2f80*/  HADD2.F32 R25, -RZ, R25.H0_H0 ;  /* 0x20000019ff197230 */ /* 0x000fe40000004100 */
[----:B------:R-:W-:-:S02]  /*2f90*/  IMAD R26, R26, UR4, RZ ;  /* 0x000000041a1a7c24 */ /* 0x000fc4000f8e02ff */
[----:B------:R-:W-:-:S04]  /*2fa0*/  IMAD.WIDE.U32 R14, R29, UR4, R14 ;  /* 0x000000041d0e7c25 */ /* 0x000fc8000f8e000e */
[----:B------:R-:W-:Y:S01]  /*2fb0*/  FMUL R25, R25, R8 ;  /* 0x0000000819197220 */ /* 0x000fe20000400000 */
[----:B------:R-:W-:-:S03]  /*2fc0*/  IMAD R29, R29, UR5, R26 ;  /* 0x000000051d1d7c24 */ /* 0x000fc6000f8e021a */
[----:B------:R-:W-:Y:S01]  /*2fd0*/  FFMA R25, R66, R5, R25 ;  /* 0x0000000542197223 */ /* 0x000fe20000000019 */
[----:B------:R-:W-:-:S04]  /*2fe0*/  IADD3 R14, P2, R14, UR6, RZ ;  /* 0x000000060e0e7c10 */ /* 0x000fc8000ff5e0ff */
[----:B------:R-:W-:Y:S02]  /*2ff0*/  F2FP.SATFINITE.E4M3.F32.PACK_AB_MERGE_C R27, RZ, R25, RZ ;  /* 0x00000019ff1b723e */ /* 0x000fe400048070ff */
[----:B------:R-:W-:Y:S02]  /*3000*/  IADD3.X R15, R15, UR7, R29, P2, !PT ;  /* 0x000000070f0f7c10 */ /* 0x000fe400097fe41d */
[----:B------:R-:W-:Y:S01]  /*3010*/  PRMT R25, RZ, 0x7610, R25 ;  /* 0x00007610ff197816 */ /* 0x000fe20000000019 */
[----:B------:R2:W-:Y:S01]  /*3020*/  @!P3 STG.E.U8 desc[UR22][R12.64+0x1], R27 ;  /* 0x0000011b0c00b986 */ /* 0x0005e2000c101116 */
[----:B------:R-:W-:Y:S05]  /*3030*/  @P0 BRA `(.L_x_42) ;  /* 0x0000000000040947 */ /* 0x000fea0003800000 */
[----:B------:R4:W5:Y:S02]  /*3040*/  LDG.E.U8 R25, desc[UR22][R14.64] ;  /* 0x000000160e197981 */ /* 0x000964000c1e1100 */
.L_x_42:
[----:B------:R-:W-:Y:S05]  /*3050*/  BSYNC B1 ;  /* 0x0000000000017941 */ /* 0x000fea0003800000 */
.L_x_41:
[----:B-----5:R-:W-:Y:S01]  /*3060*/  LOP3.LUT R25, R25, 0xff, RZ, 0xc0, !PT ;  /* 0x000000ff19197812 */ /* 0x020fe200078ec0ff */
[----:B------:R-:W-:Y:S01]  /*3070*/  BSSY B1, `(.L_x_43) ;  /* 0x000000b000017945 */ /* 0x000fe20003800000 */
[----:B------:R-:W-:Y:S02]  /*3080*/  ISETP.LT.OR P1, PT, R4, 0x9, !P1 ;  /* 0x000000090400780c */ /* 0x000fe40004f21670 */
[----:B------:R-:W-:-:S05]  /*3090*/  F2FP.F16.E4M3.UNPACK_B R25, R25 ;  /* 0x00000019ff19723e */ /* 0x000fca00020006ff */
[----:B------:R-:W-:-:S05]  /*30a0*/  HADD2.F32 R25, -RZ, R25.H0_H0 ;  /* 0x20000019ff197230 */ /* 0x000fca0000004100 */
[----:B------:R-:W-:Y:S01]  /*30b0*/  FMUL R26, R25, R8 ;  /* 0x00000008191a7220 */ /* 0x000fe20000400000 */
[----:B------:R-:W-:-:S03]  /*30c0*/  PRMT R25, RZ, 0x7610, R25 ;  /* 0x00007610ff197816 */ /* 0x000fc60000000019 */
[----:B------:R-:W-:-:S05]  /*30d0*/  FFMA R26, R65, R5, R26 ;  /* 0x00000005411a7223 */ /* 0x000fca000000001a */
[----:B--2---:R-:W-:-:S05]  /*30e0*/  F2FP.SATFINITE.E4M3.F32.PACK_AB_MERGE_C R27, RZ, R26, RZ ;  /* 0x0000001aff1b723e */ /* 0x004fca00048070ff */
[----:B------:R2:W-:Y:S01]  /*30f0*/  @!P0 STG.E.U8 desc[UR22][R10.64], R27 ;  /* 0x0000001b0a008986 */ /* 0x0005e2000c101116 */
[----:B------:R-:W-:Y:S05]  /*3100*/  @P1 BRA `(.L_x_44) ;  /* 0x0000000000041947 */ /* 0x000fea0003800000 */
[----:B------:R0:W5:Y:S02]  /*3110*/  LDG.E.U8 R25, desc[UR22][R14.64+0x1] ;  /* 0x000001160e197981 */ /* 0x000164000c1e1100 */
.L_x_44:
[----:B------:R-:W-:Y:S05]  /*3120*/  BSYNC B1 ;  /* 0x0000000000017941 */ /* 0x000fea0003800000 */
.L_x_43:
[----:B-----5:R-:W-:Y:S01]  /*3130*/  LOP3.LUT R25, R25, 0xff, RZ, 0xc0, !PT ;  /* 0x000000ff19197812 */ /* 0x020fe200078ec0ff */
[----:B------:R-:W-:Y:S01]  /*3140*/  BSSY B1, `(.L_x_45) ;  /* 0x000000c000017945 */ /* 0x000fe20003800000 */
[----:B------:R-:W-:Y:S02]  /*3150*/  ISETP.GE.AND P0, PT, R24, 0x9, PT ;  /* 0x000000091800780c */ /* 0x000fe40003f06270 */
[----:B------:R-:W-:Y:S02]  /*3160*/  F2FP.F16.E4M3.UNPACK_B R25, R25 ;  /* 0x00000019ff19723e */ /* 0x000fe400020006ff */
[----:B------:R-:W-:-:S03]  /*3170*/  ISETP.LT.OR P2, PT, R4, 0x1, !P0 ;  /* 0x000000010400780c */ /* 0x000fc60004741670 */
[----:B------:R-:W-:-:S05]  /*3180*/  HADD2.F32 R25, -RZ, R25.H0_H0 ;  /* 0x20000019ff197230 */ /* 0x000fca0000004100 */
[----:B------:R-:W-:-:S04]  /*3190*/  FMUL R25, R25, R8 ;  /* 0x0000000819197220 */ /* 0x000fc80000400000 */
[----:B------:R-:W-:-:S05]  /*31a0*/  FFMA R25, R64, R5, R25 ;  /* 0x0000000540197223 */ /* 0x000fca0000000019 */
[----:B--2---:R-:W-:Y:S02]  /*31b0*/  F2FP.SATFINITE.E4M3.F32.PACK_AB_MERGE_C R27, RZ, R25, RZ ;  /* 0x00000019ff1b723e */ /* 0x004fe400048070ff */
[----:B------:R-:W-:-:S03]  /*31c0*/  PRMT R25, RZ, 0x7610, R25 ;  /* 0x00007610ff197816 */ /* 0x000fc60000000019 */
[----:B------:R2:W-:Y:S01]  /*31d0*/  @!P1 STG.E.U8 desc[UR22][R10.64+0x1], R27 ;  /* 0x0000011b0a009986 */ /* 0x0005e2000c101116 */
[----:B------:R-:W-:Y:S05]  /*31e0*/  @P2 BRA `(.L_x_46) ;  /* 0x0000000000042947 */ /* 0x000fea0003800000 */
[----:B------:R0:W5:Y:S02]  /*31f0*/  LDG.E.U8 R25, desc[UR22][R2.64+0x8] ;  /* 0x0000081602197981 */ /* 0x000164000c1e1100 */
.L_x_46:
[----:B------:R-:W-:Y:S05]  /*3200*/  BSYNC B1 ;  /* 0x0000000000017941 */ /* 0x000fea0003800000 */
.L_x_45:
        /* <DEDUP_REMOVED lines=13> */
.L_x_48:
[----:B------:R-:W-:Y:S05]  /*32e0*/  BSYNC B1 ;  /* 0x0000000000017941 */ /* 0x000fea0003800000 */
.L_x_47:
[----:B-----5:R-:W-:Y:S01]  /*32f0*/  LOP3.LUT R25, R25, 0xff, RZ, 0xc0, !PT ;  /* 0x000000ff19197812 */ /* 0x020fe200078ec0ff */
[----:B------:R-:W-:Y:S01]  /*3300*/  BSSY B1, `(.L_x_49) ;  /* 0x000000b000017945 */ /* 0x000fe20003800000 */
[----:B------:R-:W-:Y:S02]  /*3310*/  ISETP.LT.OR P0, PT, R4, 0x9, !P0 ;  /* 0x000000090400780c */ /* 0x000fe40004701670 */
[----:B------:R-:W-:-:S05]  /*3320*/  F2FP.F16.E4M3.UNPACK_B R25, R25 ;  /* 0x00000019ff19723e */ /* 0x000fca00020006ff */
        /* <DEDUP_REMOVED lines=8> */
.L_x_50:
[----:B------:R-:W-:Y:S05]  /*33b0*/  BSYNC B1 ;  /* 0x0000000000017941 */ /* 0x000fea0003800000 */
.L_x_49:
        /* <DEDUP_REMOVED lines=12> */
.L_x_52:
[----:B------:R-:W-:Y:S05]  /*3480*/  BSYNC B1 ;  /* 0x0000000000017941 */ /* 0x000fea0003800000 */
.L_x_51:
        /* <DEDUP_REMOVED lines=13> */
.L_x_54:
[----:B------:R-:W-:Y:S05]  /*3560*/  BSYNC B1 ;  /* 0x0000000000017941 */ /* 0x000fea0003800000 */
.L_x_53:
        /* <DEDUP_REMOVED lines=13> */
.L_x_56:
[----:B------:R-:W-:Y:S05]  /*3640*/  BSYNC B1 ;  /* 0x0000000000017941 */ /* 0x000fea0003800000 */
.L_x_55:
        /* <DEDUP_REMOVED lines=12> */
.L_x_58:
[----:B------:R-:W-:Y:S05]  /*3710*/  BSYNC B1 ;  /* 0x0000000000017941 */ /* 0x000fea0003800000 */
.L_x_57:
        /* <DEDUP_REMOVED lines=12> */
.L_x_60:
[----:B------:R-:W-:Y:S05]  /*37e0*/  BSYNC B1 ;  /* 0x0000000000017941 */ /* 0x000fea0003800000 */
.L_x_59:
        /* <DEDUP_REMOVED lines=13> */
.L_x_62:
[----:B------:R-:W-:Y:S05]  /*38c0*/  BSYNC B1 ;  /* 0x0000000000017941 */ /* 0x000fea0003800000 */
.L_x_61:
        /* <DEDUP_REMOVED lines=13> */
.L_x_64:
[----:B------:R-:W-:Y:S05]  /*39a0*/  BSYNC B1 ;  /* 0x0000000000017941 */ /* 0x000fea0003800000 */
.L_x_63:
        /* <DEDUP_REMOVED lines=12> */
.L_x_66:
[----:B------:R-:W-:Y:S05]  /*3a70*/  BSYNC B1 ;  /* 0x0000000000017941 */ /* 0x000fea0003800000 */
.L_x_65:
        /* <DEDUP_REMOVED lines=12> */
.L_x_68:
[----:B------:R-:W-:Y:S05]  /*3b40*/  BSYNC B1 ;  /* 0x0000000000017941 */ /* 0x000fea0003800000 */
.L_x_67:
        /* <DEDUP_REMOVED lines=13> */
.L_x_70:
[----:B------:R-:W-:Y:S05]  /*3c20*/  BSYNC B1 ;  /* 0x0000000000017941 */ /* 0x000fea0003800000 */
.L_x_69:
        /* <DEDUP_REMOVED lines=13> */
.L_x_72:
[----:B------:R-:W-:Y:S05]  /*3d00*/  BSYNC B1 ;  /* 0x0000000000017941 */ /* 0x000fea0003800000 */
.L_x_71:
        /* <DEDUP_REMOVED lines=12> */
.L_x_74:
[----:B------:R-:W-:Y:S05]  /*3dd0*/  BSYNC B1 ;  /* 0x0000000000017941 */ /* 0x000fea0003800000 */
.L_x_73:
        /* <DEDUP_REMOVED lines=12> */
.L_x_76:
[----:B------:R-:W-:Y:S05]  /*3ea0*/  BSYNC B1 ;  /* 0x0000000000017941 */ /* 0x000fea0003800000 */
.L_x_75:
        /* <DEDUP_REMOVED lines=13> */
.L_x_78:
[----:B------:R-:W-:Y:S05]  /*3f80*/  BSYNC B1 ;  /* 0x0000000000017941 */ /* 0x000fea0003800000 */
.L_x_77:
[----:B-----5:R-:W-:Y:S01]  /*3f90*/  LOP3.LUT R25, R25, 0xff, RZ, 0xc0, !PT ;  /* 0x000000ff19197812 */ /* 0x020fe200078ec0ff */
[----:B------:R-:W-:Y:S01]  /*3fa0*/  BSSY B1, `(.L_x_79) ;  /* 0x000000c000017945 */ /* 0x000fe20003800000 */
[----:B------:R-:W-:Y:S02]  /*3fb0*/  ISETP.GE.AND P1, PT, R24, 0x2a, PT ;  /* 0x0000002a1800780c */ /* 0x000fe40003f26270 */
[----:B------:R-:W-:Y:S02]  /*3fc0*/  F2FP.F16.E4M3.UNPACK_B R25, R25 ;  /* 0x00000019ff19723e */ /* 0x000fe400020006ff */
[----:B------:R-:W-:-:S03]  /*3fd0*/  ISETP.LT.OR P3, PT, R4, 0x1, !P1 ;  /* 0x000000010400780c */ /* 0x000fc60004f61670 */
[----:B------:R-:W-:-:S05]  /*3fe0*/  HADD2.F32 R25, -RZ, R25.H0_H0 ;  /* 0x20000019ff197230 */ /* 0x000fca0000004100 */
[----:B------:R-:W-:-:S04]  /*3ff0*/  FMUL R26, R25, R8 ;  /* 0x00000008191a7220 */ /* 0x000fc80000400000 */
[----:B------:R-:W-:Y:S01]  /*4000*/  FFMA R26, R23, R5, R26 ;  /* 0x00000005171a7223 */ /* 0x000fe2000000001a */
[----:B------:R-:W-:-:S04]  /*4010*/  PRMT R23, RZ, 0x7610, R23 ;  /* 0x00007610ff177816 */ /* 0x000fc80000000017 */
[----:B------:R-:W-:-:S05]  /*4020*/  F2FP.SATFINITE.E4M3.F32.PACK_AB_MERGE_C R25, RZ, R26, RZ ;  /* 0x0000001aff19723e */ /* 0x000fca00048070ff */
[----:B------:R0:W-:Y:S01]  /*4030*/  @!P2 STG.E.U8 desc[UR22][R12.64+0x28], R25 ;  /* 0x000028190c00a986 */ /* 0x0001e2000c101116 */
[----:B------:R-:W-:Y:S05]  /*4040*/  @P3 BRA `(.L_x_80) ;  /* 0x0000000000043947 */ /* 0x000fea0003800000 */
[----:B------:R0:W5:Y:S02]  /*4050*/  LDG.E.U8 R23, desc[UR22][R2.64+0x29] ;  /* 0x0000291602177981 */ /* 0x000164000c1e1100 */
.L_x_80:
[----:B------:R-:W-:Y:S05]  /*4060*/  BSYNC B1 ;  /* 0x0000000000017941 */ /* 0x000fea0003800000 */
.L_x_79:
[----:B-----5:R-:W-:Y:S01]  /*4070*/  LOP3.LUT R23, R23, 0xff, RZ, 0xc0, !PT ;  /* 0x000000ff17177812 */ /* 0x020fe200078ec0ff */
[----:B------:R-:W-:Y:S01]  /*4080*/  BSSY B1, `(.L_x_81) ;  /* 0x000000b000017945 */ /* 0x000fe20003800000 */
[----:B------:R-:W-:Y:S02]  /*4090*/  ISETP.LT.OR P0, PT, R4, 0x9, !P0 ;  /* 0x000000090400780c */ /* 0x000fe40004701670 */
[----:B------:R-:W-:Y:S02]  /*40a0*/  F2FP.F16.E4M3.UNPACK_B R23, R23 ;  /* 0x00000017ff17723e */ /* 0x000fe400020006ff */
[----:B01-3--:R-:W-:-:S03]  /*40b0*/  PRMT R2, RZ, 0x7610, R2 ;  /* 0x00007610ff027816 */ /* 0x00bfc60000000002 */
[----:B------:R-:W-:-:S05]  /*40c0*/  HADD2.F32 R23, -RZ, R23.H0_H0 ;  /* 0x20000017ff177230 */ /* 0x000fca0000004100 */
[----:B------:R-:W-:-:S04]  /*40d0*/  FMUL R23, R23, R8 ;  /* 0x0000000817177220 */ /* 0x000fc80000400000 */
[----:B------:R-:W-:-:S05]  /*40e0*/  FFMA R23, R22, R5, R23 ;  /* 0x0000000516177223 */ /* 0x000fca0000000017 */
[----:B------:R-:W-:-:S05]  /*40f0*/  F2FP.SATFINITE.E4M3.F32.PACK_AB_MERGE_C R23, RZ, R23, RZ ;  /* 0x00000017ff17723e */ /* 0x000fca00048070ff */
[----:B------:R0:W-:Y:S01]  /*4100*/  @!P3 STG.E.U8 desc[UR22][R12.64+0x29], R23 ;  /* 0x000029170c00b986 */ /* 0x0001e2000c101116 */
[----:B------:R-:W-:Y:S05]  /*4110*/  @P0 BRA `(.L_x_82) ;  /* 0x0000000000040947 */ /* 0x000fea0003800000 */
[----:B------:R1:W5:Y:S02]  /*4120*/  LDG.E.U8 R2, desc[UR22][R14.64+0x28] ;  /* 0x000028160e027981 */ /* 0x000364000c1e1100 */
.L_x_82:
[----:B------:R-:W-:Y:S05]  /*4130*/  BSYNC B1 ;  /* 0x0000000000017941 */ /* 0x000fea0003800000 */
.L_x_81:
[----:B-----5:R-:W-:Y:S01]  /*4140*/  LOP3.LUT R2, R2, 0xff, RZ, 0xc0, !PT ;  /* 0x000000ff02027812 */ /* 0x020fe200078ec0ff */
[----:B------:R-:W-:Y:S01]  /*4150*/  BSSY B1, `(.L_x_83) ;  /* 0x000000b000017945 */ /* 0x000fe20003800000 */
[----:B------:R-:W-:Y:S02]  /*4160*/  ISETP.LT.OR P1, PT, R4, 0x9, !P1 ;  /* 0x000000090400780c */ /* 0x000fe40004f21670 */
[----:B------:R-:W-:-:S05]  /*4170*/  F2FP.F16.E4M3.UNPACK_B R2, R2 ;  /* 0x00000002ff02723e */ /* 0x000fca00020006ff */
[----:B------:R-:W-:-:S05]  /*4180*/  HADD2.F32 R3, -RZ, R2.H0_H0 ;  /* 0x20000002ff037230 */ /* 0x000fca0000004100 */
[----:B------:R-:W-:-:S04]  /*4190*/  FMUL R2, R3, R8 ;  /* 0x0000000803027220 */ /* 0x000fc80000400000 */
[----:B------:R-:W-:-:S05]  /*41a0*/  FFMA R2, R21, R5, R2 ;  /* 0x0000000515027223 */ /* 0x000fca0000000002 */
[----:B------:R-:W-:Y:S02]  /*41b0*/  F2FP.SATFINITE.E4M3.F32.PACK_AB_MERGE_C R3, RZ, R2, RZ ;  /* 0x00000002ff03723e */ /* 0x000fe400048070ff */
[----:B------:R-:W-:-:S03]  /*41c0*/  PRMT R2, RZ, 0x7610, R2 ;  /* 0x00007610ff027816 */ /* 0x000fc60000000002 */
[----:B------:R3:W-:Y:S01]  /*41d0*/  @!P0 STG.E.U8 desc[UR22][R10.64+0x28], R3 ;  /* 0x000028030a008986 */ /* 0x0007e2000c101116 */
[----:B------:R-:W-:Y:S05]  /*41e0*/  @P1 BRA `(.L_x_84) ;  /* 0x0000000000041947 */ /* 0x000fea0003800000 */
[----:B------:R0:W5:Y:S02]  /*41f0*/  LDG.E.U8 R2, desc[UR22][R14.64+0x29] ;  /* 0x000029160e027981 */ /* 0x000164000c1e1100 */
.L_x_84:
[----:B------:R-:W-:Y:S05]  /*4200*/  BSYNC B1 ;  /* 0x0000000000017941 */ /* 0x000fea0003800000 */
.L_x_83:
[----:B------:R-:W-:Y:S05]  /*4210*/  @P1 BRA `(.L_x_85) ;  /* 0x0000000400d01947 */ /* 0x000fea0003800000 */
[----:B-----5:R-:W-:-:S04]  /*4220*/  LOP3.LUT R2, R2, 0xff, RZ, 0xc0, !PT ;  /* 0x000000ff02027812 */ /* 0x020fc800078ec0ff */
[----:B------:R-:W-:-:S05]  /*4230*/  F2FP.F16.E4M3.UNPACK_B R2, R2 ;  /* 0x00000002ff02723e */ /* 0x000fca00020006ff */
[----:B---3--:R-:W-:-:S05]  /*4240*/  HADD2.F32 R3, -RZ, R2.H0_H0 ;  /* 0x20000002ff037230 */ /* 0x008fca0000004100 */
[----:B------:R-:W-:-:S04]  /*4250*/  FMUL R3, R3, R8 ;  /* 0x0000000803037220 */ /* 0x000fc80000400000 */
[----:B------:R-:W-:-:S05]  /*4260*/  FFMA R3, R20, R5, R3 ;  /* 0x0000000514037223 */ /* 0x000fca0000000003 */
[----:B------:R-:W-:-:S05]  /*4270*/  F2FP.SATFINITE.E4M3.F32.PACK_AB_MERGE_C R3, RZ, R3, RZ ;  /* 0x00000003ff03723e */ /* 0x000fca00048070ff */
[----:B------:R3:W-:Y:S01]  /*4280*/  STG.E.U8 desc[UR22][R10.64+0x29], R3 ;  /* 0x000029030a007986 */ /* 0x0007e2000c101116 */
[----:B------:R-:W-:Y:S05]  /*4290*/  BRA `(.L_x_85) ;  /* 0x0000000400b07947 */ /* 0x000fea0003800000 */
.L_x_36:
[----:B------:R-:W-:Y:S01]  /*42a0*/  ISETP.GE.AND P2, PT, R24, 0x2, PT ;  /* 0x000000021800780c */ /* 0x000fe20003f46270 */
[-C--:B------:R-:W-:Y:S01]  /*42b0*/  FMUL R66, R66, R5.reuse ;  /* 0x0000000542427220 */ /* 0x080fe20000400000 */
[----:B------:R-:W-:Y:S01]  /*42c0*/  ISETP.GE.AND P1, PT, R24, 0x1, PT ;  /* 0x000000011800780c */ /* 0x000fe20003f26270 */
[-C--:B------:R-:W-:Y:S01]  /*42d0*/  FMUL R67, R67, R5.reuse ;  /* 0x0000000543437220 */ /* 0x080fe20000400000 */
[C---:B------:R-:W-:Y:S01]  /*42e0*/  ISETP.LT.OR P3, PT, R4.reuse, 0x1, !P2 ;  /* 0x000000010400780c */ /* 0x040fe20005761670 */
[-C--:B------:R-:W-:Y:S01]  /*42f0*/  FMUL R65, R65, R5.reuse ;  /* 0x0000000541417220 */ /* 0x080fe20000400000 */
[----:B------:R-:W-:Y:S01]  /*4300*/  ISETP.LT.OR P4, PT, R4, 0x1, !P1 ;  /* 0x000000010400780c */ /* 0x000fe20004f81670 */
[-C--:B------:R-:W-:Y:S01]  /*4310*/  FMUL R64, R64, R5.reuse ;  /* 0x0000000540407220 */ /* 0x080fe20000400000 */
[----:B------:R-:W-:Y:S01]  /*4320*/  F2FP.SATFINITE.E4M3.F32.PACK_AB_MERGE_C R3, RZ, R66, RZ ;  /* 0x00000042ff03723e */ /* 0x000fe200048070ff */
[-C--:B------:R-:W-:Y:S01]  /*4330*/  FMUL R63, R63, R5.reuse ;  /* 0x000000053f3f7220 */ /* 0x080fe20000400000 */
[----:B------:R-:W-:Y:S01]  /*4340*/  ISETP.GE.AND P0, PT, R24, 0x9, PT ;  /* 0x000000091800780c */ /* 0x000fe20003f06270 */
[-C--:B------:R-:W-:Y:S01]  /*4350*/  FMUL R62, R62, R5.reuse ;  /* 0x000000053e3e7220 */ /* 0x080fe20000400000 */
[C---:B------:R-:W-:Y:S01]  /*4360*/  ISETP.LT.OR P1, PT, R4.reuse, 0x9, !P1 ;  /* 0x000000090400780c */ /* 0x040fe20004f21670 */
[-C--:B------:R-:W-:Y:S01]  /*4370*/  FMUL R61, R61, R5.reuse ;  /* 0x000000053d3d7220 */ /* 0x080fe20000400000 */
[----:B------:R-:W-:Y:S01]  /*4380*/  ISETP.LT.OR P2, PT, R4, 0x9, !P2 ;  /* 0x000000090400780c */ /* 0x000fe20005741670 */
[----:B------:R-:W-:Y:S01]  /*4390*/  FMUL R60, R60, R5 ;  /* 0x000000053c3c7220 */ /* 0x000fe20000400000 */
[----:B------:R-:W-:Y:S01]  /*43a0*/  F2FP.SATFINITE.E4M3.F32.PACK_AB_MERGE_C R67, RZ, R67, RZ ;  /* 0x00000043ff43723e */ /* 0x000fe200048070ff */
[----:B------:R1:W-:Y:S01]  /*43b0*/  @!P3 STG.E.U8 desc[UR22][R12.64+0x1], R3 ;  /* 0x000001030c00b986 */ /* 0x0003e2000c101116 */
[----:B------:R-:W-:Y:S01]  /*43c0*/  ISETP.LT.OR P5, PT, R4, 0x1, !P0 ;  /* 0x000000010400780c */ /* 0x000fe200047a1670 */
[----:B------:R-:W-:Y:S01]  /*43d0*/  FMUL R59, R59, R5 ;  /* 0x000000053b3b7220 */ /* 0x000fe20000400000 */
[----:B------:R-:W-:Y:S01]  /*43e0*/  ISETP.GE.AND P3, PT, R24, 0xa, PT ;  /* 0x0000000a1800780c */ /* 0x000fe20003f66270 */
[----:B------:R-:W-:Y:S01]  /*43f0*/  @!P4 STG.E.U8 desc[UR22][R12.64], R67 ;  /* 0x000000430c00c986 */ /* 0x000fe2000c101116 */
[----:B------:R-:W-:Y:S01]  /*4400*/  F2FP.SATFINITE.E4M3.F32.PACK_AB_MERGE_C R65, RZ, R65, RZ ;  /* 0x00000041ff41723e */ /* 0x000fe200048070ff */
[-C--:B------:R-:W-:Y:S01]  /*4410*/  FMUL R58, R58, R5.reuse ;  /* 0x000000053a3a7220 */ /* 0x080fe20000400000 */
[----:B------:R-:W-:Y:S01]  /*4420*/  F2FP.SATFINITE.E4M3.F32.PACK_AB_MERGE_C R15, RZ, R64, RZ ;  /* 0x00000040ff0f723e */ /* 0x000fe200048070ff */
[-C--:B------:R-:W-:Y:S01]  /*4430*/  FMUL R56, R56, R5.reuse ;  /* 0x0000000538387220 */ /* 0x080fe20000400000 */
[C---:B------:R-:W-:Y:S01]  /*4440*/  ISETP.LT.OR P4, PT, R4.reuse, 0x1, !P3 ;  /* 0x000000010400780c */ /* 0x040fe20005f81670 */
[----:B------:R-:W-:Y:S01]  /*4450*/  @!P1 STG.E.U8 desc[UR22][R10.64], R65 ;  /* 0x000000410a009986 */ /* 0x000fe2000c101116 */
[----:B------:R-:W-:Y:S01]  /*4460*/  ISETP.LT.OR P0, PT, R4, 0x9, !P0 ;  /* 0x000000090400780c */ /* 0x000fe20004701670 */
[----:B------:R-:W-:Y:S01]  /*4470*/  FMUL R57, R57, R5 ;  /* 0x0000000539397220 */ /* 0x000fe20000400000 */
[----:B------:R-:W-:Y:S01]  /*4480*/  F2FP.SATFINITE.E4M3.F32.PACK_AB_MERGE_C R63, RZ, R63, RZ ;  /* 0x0000003fff3f723e */ /* 0x000fe200048070ff */
[----:B------:R2:W-:Y:S01]  /*4490*/  @!P2 STG.E.U8 desc[UR22][R10.64+0x1], R15 ;  /* 0x0000010f0a00a986 */ /* 0x0005e2000c101116 */
[C---:B------:R-:W-:Y:S01]  /*44a0*/  ISETP.GE.AND P2, PT, R24.reuse, 0x11, PT ;  /* 0x000000111800780c */ /* 0x040fe20003f46270 */
[-C--:B------:R-:W-:Y:S01]  /*44b0*/  FMUL R55, R55, R5.reuse ;  /* 0x0000000537377220 */ /* 0x080fe20000400000 */
[----:B------:R-:W-:Y:S01]  /*44c0*/  ISETP.GE.AND P1, PT, R24, 0x12, PT ;  /* 0x000000121800780c */ /* 0x000fe20003f26270 */
[----:B------:R-:W-:Y:S01]  /*44d0*/  @!P5 STG.E.U8 desc[UR22][R12.64+0x8], R63 ;  /* 0x0000083f0c00d986 */ /* 0x000fe2000c101116 */
[----:B------:R-:W-:Y:S01]  /*44e0*/  ISETP.LT.OR P3, PT, R4, 0x9, !P3 ;  /* 0x000000090400780c */ /* 0x000fe20005f61670 */
[-C--:B------:R-:W-:Y:S01]  /*44f0*/  FMUL R54, R54, R5.reuse ;  /* 0x0000000536367220 */ /* 0x080fe20000400000 */
[----:B-1----:R-:W-:Y:S01]  /*4500*/  F2FP.SATFINITE.E4M3.F32.PACK_AB_MERGE_C R3, RZ, R62, RZ ;  /* 0x0000003eff03723e */ /* 0x002fe200048070ff */
[-C--:B------:R-:W-:Y:S01]  /*4510*/  FMUL R53, R53, R5.reuse ;  /* 0x0000000535357220 */ /* 0x080fe20000400000 */
[----:B------:R-:W-:Y:S01]  /*4520*/  ISETP.LT.OR P6, PT, R4, 0x1, !P2 ;  /* 0x000000010400780c */ /* 0x000fe200057c1670 */
[----:B------:R-:W-:Y:S01]  /*4530*/  FMUL R52, R52, R5 ;  /* 0x0000000534347220 */ /* 0x000fe20000400000 */
[C---:B------:R-:W-:Y:S01]  /*4540*/  ISETP.LT.OR P5, PT, R4.reuse, 0x1, !P1 ;  /* 0x000000010400780c */ /* 0x040fe20004fa1670 */
[----:B------:R1:W-:Y:S01]  /*4550*/  @!P4 STG.E.U8 desc[UR22][R12.64+0x9], R3 ;  /* 0x000009030c00c986 */ /* 0x0003e2000c101116 */
[----:B------:R-:W-:Y:S01]  /*4560*/  F2FP.SATFINITE.E4M3.F32.PACK_AB_MERGE_C R61, RZ, R61, RZ ;  /* 0x0000003dff3d723e */ /* 0x000fe200048070ff */
[-C--:B------:R-:W-:Y:S01]  /*4570*/  FMUL R51, R51, R5.reuse ;  /* 0x0000000533337220 */ /* 0x080fe20000400000 */
[----:B------:R-:W-:Y:S01]  /*4580*/  ISETP.LT.OR P1, PT, R4, 0x9, !P1 ;  /* 0x000000090400780c */ /* 0x000fe20004f21670 */
[-C--:B------:R-:W-:Y:S01]  /*4590*/  FMUL R50, R50, R5.reuse ;  /* 0x0000000532327220 */ /* 0x080fe20000400000 */
[----:B--2---:R-:W-:Y:S01]  /*45a0*/  F2FP.SATFINITE.E4M3.F32.PACK_AB_MERGE_C R15, RZ, R60, RZ ;  /* 0x0000003cff0f723e */ /* 0x004fe200048070ff */
[----:B------:R-:W-:Y:S01]  /*45b0*/  @!P0 STG.E.U8 desc[UR22][R10.64+0x8], R61 ;  /* 0x0000083d0a008986 */ /* 0x000fe2000c101116 */
[----:B------:R-:W-:Y:S01]  /*45c0*/  ISETP.GE.AND P0, PT, R24, 0x19, PT ;  /* 0x000000191800780c */ /* 0x000fe20003f06270 */
[----:B------:R-:W-:Y:S01]  /*45d0*/  FMUL R49, R49, R5 ;  /* 0x0000000531317220 */ /* 0x000fe20000400000 */
[----:B------:R-:W-:Y:S01]  /*45e0*/  F2FP.SATFINITE.E4M3.F32.PACK_AB_MERGE_C R59, RZ, R59, RZ ;  /* 0x0000003bff3b723e */ /* 0x000fe200048070ff */
[----:B------:R2:W-:Y:S01]  /*45f0*/  @!P3 STG.E.U8 desc[UR22][R10.64+0x9], R15 ;  /* 0x0000090f0a00b986 */ /* 0x0005e2000c101116 */
[----:B------:R-:W-:Y:S01]  /*4600*/  F2FP.SATFINITE.E4M3.F32.PACK_AB_MERGE_C R25, RZ, R58, RZ ;  /* 0x0000003aff19723e */ /* 0x000fe200048070ff */
[-C--:B------:R-:W-:Y:S01]  /*4610*/  FMUL R48, R48, R5.reuse ;  /* 0x0000000530307220 */ /* 0x080fe20000400000 */
[----:B------:R-:W-:Y:S01]  /*4620*/  ISETP.LT.OR P2, PT, R4, 0x9, !P2 ;  /* 0x000000090400780c */ /* 0x000fe20005741670 */
[----:B------:R-:W-:Y:S01]  /*4630*/  @!P6 STG.E.U8 desc[UR22][R12.64+0x10], R59 ;  /* 0x0000103b0c00e986 */ /* 0x000fe2000c101116 */
[----:B-1----:R-:W-:Y:S01]  /*4640*/  F2FP.SATFINITE.E4M3.F32.PACK_AB_MERGE_C R3, RZ, R56, RZ ;  /* 0x00000038ff03723e */ /* 0x002fe200048070ff */
[-C--:B------:R-:W-:Y:S01]  /*4650*/  FMUL R23, R23, R5.reuse ;  /* 0x0000000517177220 */ /* 0x080fe20000400000 */
[----:B------:R-:W-:Y:S01]  /*4660*/  ISETP.GE.AND P3, PT, R24, 0x1a, PT ;  /* 0x0000001a1800780c */ /* 0x000fe20003f66270 */
[----:B------:R-:W-:Y:S01]  /*4670*/  @!P5 STG.E.U8 desc[UR22][R12.64+0x11], R25 ;  /* 0x000011190c00d986 */ /* 0x000fe2000c101116 */
[----:B------:R-:W-:Y:S01]  /*4680*/  ISETP.LT.OR P4, PT, R4, 0x1, !P0 ;  /* 0x000000010400780c */ /* 0x000fe20004781670 */
[-C--:B------:R-:W-:Y:S01]  /*4690*/  FMUL R22, R22, R5.reuse ;  /* 0x0000000516167220 */ /* 0x080fe20000400000 */
[C---:B------:R-:W-:Y:S01]  /*46a0*/  ISETP.LT.OR P5, PT, R4.reuse, 0x1, !P3 ;  /* 0x000000010400780c */ /* 0x040fe20005fa1670 */
[----:B------:R1:W-:Y:S01]  /*46b0*/  @!P1 STG.E.U8 desc[UR22][R10.64+0x11], R3 ;  /* 0x000011030a009986 */ /* 0x0003e2000c101116 */
[----:B------:R-:W-:Y:S01]  /*46c0*/  ISETP.LT.OR P0, PT, R4, 0x9, !P0 ;  /* 0x000000090400780c */ /* 0x000fe20004701670 */
[-C--:B------:R-:W-:Y:S01]  /*46d0*/  FMUL R21, R21, R5.reuse ;  /* 0x0000000515157220 */ /* 0x080fe20000400000 */
[----:B------:R-:W-:Y:S01]  /*46e0*/  ISETP.GE.AND P1, PT, R24, 0x21, PT ;  /* 0x000000211800780c */ /* 0x000fe20003f26270 */
[----:B------:R-:W-:Y:S01]  /*46f0*/  FMUL R20, R20, R5 ;  /* 0x0000000514147220 */ /* 0x000fe20000400000 */
[----:B------:R-:W-:-:S02]  /*4700*/  F2FP.SATFINITE.E4M3.F32.PACK_AB_MERGE_C R57, RZ, R57, RZ ;  /* 0x00000039ff39723e */ /* 0x000fc400048070ff */
[----:B------:R-:W-:Y:S02]  /*4710*/  F2FP.SATFINITE.E4M3.F32.PACK_AB_MERGE_C R55, RZ, R55, RZ ;  /* 0x00000037ff37723e */ /* 0x000fe400048070ff */
[C---:B------:R-:W-:Y:S01]  /*4720*/  ISETP.LT.OR P3, PT, R4.reuse, 0x9, !P3 ;  /* 0x000000090400780c */ /* 0x040fe20005f61670 */
[----:B------:R-:W-:Y:S01]  /*4730*/  @!P2 STG.E.U8 desc[UR22][R10.64+0x10], R57 ;  /* 0x000010390a00a986 */ /* 0x000fe2000c101116 */
[----:B------:R-:W-:Y:S02]  /*4740*/  ISETP.LT.OR P6, PT, R4, 0x1, !P1 ;  /* 0x000000010400780c */ /* 0x000fe40004fc1670 */
[----:B--2---:R-:W-:Y:S01]  /*4750*/  F2FP.SATFINITE.E4M3.F32.PACK_AB_MERGE_C R15, RZ, R54, RZ ;  /* 0x00000036ff0f723e */ /* 0x004fe200048070ff */
[----:B------:R-:W-:Y:S01]  /*4760*/  @!P4 STG.E.U8 desc[UR22][R12.64+0x18], R55 ;  /* 0x000018370c00c986 */ /* 0x000fe2000c101116 */
[----:B------:R-:W-:Y:S02]  /*4770*/  F2FP.SATFINITE.E4M3.F32.PACK_AB_MERGE_C R53, RZ, R53, RZ ;  /* 0x00000035ff35723e */ /* 0x000fe400048070ff */
[----:B------:R-:W-:Y:S01]  /*4780*/  ISETP.GE.AND P4, PT, R24, 0x22, PT ;  /* 0x000000221800780c */ /* 0x000fe20003f86270 */
[----:B------:R2:W-:Y:S01]  /*4790*/  @!P5 STG.E.U8 desc[UR22][R12.64+0x19], R15 ;  /* 0x0000190f0c00d986 */ /* 0x0005e2000c101116 */
[----:B-1----:R-:W-:-:S02]  /*47a0*/  F2FP.SATFINITE.E4M3.F32.PACK_AB_MERGE_C R3, RZ, R52, RZ ;  /* 0x00000034ff03723e */ /* 0x002fc400048070ff */
[----:B------:R-:W-:Y:S01]  /*47b0*/  F2FP.SATFINITE.E4M3.F32.PACK_AB_MERGE_C R51, RZ, R51, RZ ;  /* 0x00000033ff33723e */ /* 0x000fe200048070ff */
[----:B------:R-:W-:Y:S01]  /*47c0*/  @!P0 STG.E.U8 desc[UR22][R10.64+0x18], R53 ;  /* 0x000018350a008986 */ /* 0x000fe2000c101116 */
[----:B------:R-:W-:Y:S02]  /*47d0*/  ISETP.LT.OR P5, PT, R4, 0x1, !P4 ;  /* 0x000000010400780c */ /* 0x000fe400067a1670 */
[C---:B------:R-:W-:Y:S01]  /*47e0*/  ISETP.GE.AND P2, PT, R24.reuse, 0x29, PT ;  /* 0x000000291800780c */ /* 0x040fe20003f46270 */
[----:B------:R1:W-:Y:S01]  /*47f0*/  @!P3 STG.E.U8 desc[UR22][R10.64+0x19], R3 ;  /* 0x000019030a00b986 */ /* 0x0003e2000c101116 */
[----:B------:R-:W-:Y:S02]  /*4800*/  ISETP.GE.AND P0, PT, R24, 0x2a, PT ;  /* 0x0000002a1800780c */ /* 0x000fe40003f06270 */
[C---:B------:R-:W-:Y:S01]  /*4810*/  ISETP.LT.OR P1, PT, R4.reuse, 0x9, !P1 ;  /* 0x000000090400780c */ /* 0x040fe20004f21670 */
[----:B------:R-:W-:Y:S01]  /*4820*/  @!P6 STG.E.U8 desc[UR22][R12.64+0x20], R51 ;  /* 0x000020330c00e986 */ /* 0x000fe2000c101116 */
[----:B------:R-:W-:-:S02]  /*4830*/  ISETP.LT.OR P4, PT, R4, 0x9, !P4 ;  /* 0x000000090400780c */ /* 0x000fc40006781670 */
[C---:B------:R-:W-:Y:S02]  /*4840*/  ISETP.LT.OR P3, PT, R4.reuse, 0x1, !P2 ;  /* 0x000000010400780c */ /* 0x040fe40005761670 */
[C---:B------:R-:W-:Y:S02]  /*4850*/  ISETP.LT.OR P6, PT, R4.reuse, 0x1, !P0 ;  /* 0x000000010400780c */ /* 0x040fe400047c1670 */
[C---:B------:R-:W-:Y:S02]  /*4860*/  ISETP.LT.OR P2, PT, R4.reuse, 0x9, !P2 ;  /* 0x000000090400780c */ /* 0x040fe40005741670 */
[----:B------:R-:W-:Y:S02]  /*4870*/  ISETP.LT.OR P0, PT, R4, 0x9, !P0 ;  /* 0x000000090400780c */ /* 0x000fe40004701670 */
[----:B--2---:R-:W-:Y:S02]  /*4880*/  F2FP.SATFINITE.E4M3.F32.PACK_AB_MERGE_C R15, RZ, R50, RZ ;  /* 0x00000032ff0f723e */ /* 0x004fe400048070ff */
[----:B------:R-:W-:-:S02]  /*4890*/  F2FP.SATFINITE.E4M3.F32.PACK_AB_MERGE_C R49, RZ, R49, RZ ;  /* 0x00000031ff31723e */ /* 0x000fc400048070ff */
[----:B-1----:R-:W-:Y:S01]  /*48a0*/  F2FP.SATFINITE.E4M3.F32.PACK_AB_MERGE_C R3, RZ, R48, RZ ;  /* 0x00000030ff03723e */ /* 0x002fe200048070ff */
[----:B------:R1:W-:Y:S01]  /*48b0*/  @!P5 STG.E.U8 desc[UR22][R12.64+0x21], R15 ;  /* 0x0000210f0c00d986 */ /* 0x0003e2000c101116 */
[----:B------:R-:W-:Y:S02]  /*48c0*/  F2FP.SATFINITE.E4M3.F32.PACK_AB_MERGE_C R23, RZ, R23, RZ ;  /* 0x00000017ff17723e */ /* 0x000fe400048070ff */
[----:B------:R-:W-:Y:S01]  /*48d0*/  F2FP.SATFINITE.E4M3.F32.PACK_AB_MERGE_C R25, RZ, R22, RZ ;  /* 0x00000016ff19723e */ /* 0x000fe200048070ff */
[----:B------:R2:W-:Y:S01]  /*48e0*/  @!P1 STG.E.U8 desc[UR22][R10.64+0x20], R49 ;  /* 0x000020310a009986 */ /* 0x0005e2000c101116 */
[----:B------:R-:W-:-:S03]  /*48f0*/  F2FP.SATFINITE.E4M3.F32.PACK_AB_MERGE_C R21, RZ, R21, RZ ;  /* 0x00000015ff15723e */ /* 0x000fc600048070ff */
[----:B------:R2:W-:Y:S01]  /*4900*/  @!P4 STG.E.U8 desc[UR22][R10.64+0x21], R3 ;  /* 0x000021030a00c986 */ /* 0x0005e2000c101116 */
[----:B-1----:R-:W-:-:S03]  /*4910*/  F2FP.SATFINITE.E4M3.F32.PACK_AB_MERGE_C R15, RZ, R20, RZ ;  /* 0x00000014ff0f723e */ /* 0x002fc600048070ff */
[----:B------:R2:W-:Y:S04]  /*4920*/  @!P3 STG.E.U8 desc[UR22][R12.64+0x28], R23 ;  /* 0x000028170c00b986 */ /* 0x0005e8000c101116 */
[----:B------:R2:W-:Y:S04]  /*4930*/  @!P6 STG.E.U8 desc[UR22][R12.64+0x29], R25 ;  /* 0x000029190c00e986 */ /* 0x0005e8000c101116 */
[----:B------:R2:W-:Y:S04]  /*4940*/  @!P2 STG.E.U8 desc[UR22][R10.64+0x28], R21 ;  /* 0x000028150a00a986 */ /* 0x0005e8000c101116 */
[----:B------:R2:W-:Y:S02]  /*4950*/  @!P0 STG.E.U8 desc[UR22][R10.64+0x29], R15 ;  /* 0x0000290f0a008986 */ /* 0x0005e4000c101116 */
.L_x_85:
[----:B------:R-:W-:Y:S05]  /*4960*/  BSYNC B0 ;  /* 0x0000000000007941 */ /* 0x000fea0003800000 */
.L_x_35:
[----:B-----5:R-:W-:Y:S01]  /*4970*/  IMAD.U32 R2, RZ, RZ, UR14 ;  /* 0x0000000eff027e24 */ /* 0x020fe2000f8e00ff */
[----:B------:R-:W-:Y:S01]  /*4980*/  ULDC.64 UR4, c[0x0][0x650] ;  /* 0x0001940000047ab9 */ /* 0x000fe20000000a00 */
[----:B--23--:R-:W-:Y:S01]  /*4990*/  IMAD.U32 R3, RZ, RZ, UR15 ;  /* 0x0000000fff037e24 */ /* 0x00cfe2000f8e00ff */
[----:B------:R2:W-:Y:S01]  /*49a0*/  SYNCS.ARRIVE.TRANS64.A1T0 RZ, [R18+UR12], RZ ;  /* 0x000000ff12ff79a7 */ /* 0x0005e2000810000c */
[----:B------:R-:W-:Y:S01]  /*49b0*/  IMAD.U32 R3, RZ, RZ, UR16 ;  /* 0x00000010ff037e24 */ /* 0x000fe2000f8e00ff */
[C---:B------:R-:W-:Y:S01]  /*49c0*/  LEA R0, P0, R2.reuse, R0, 0x1 ;  /* 0x0000000002007211 */ /* 0x040fe200078008ff */
[----:B------:R-:W-:Y:S01]  /*49d0*/  IMAD.MOV.U32 R4, RZ, RZ, -0x1 ;  /* 0xffffffffff047424 */ /* 0x000fe200078e00ff */
[----:B------:R-:W-:Y:S02]  /*49e0*/  PRMT R10, RZ, 0x7610, R10 ;  /* 0x00007610ff0a7816 */ /* 0x000fe4000000000a */
[----:B------:R-:W-:Y:S01]  /*49f0*/  LEA.HI.X R9, R2, R9, R3, 0x1, P0 ;  /* 0x0000000902097211 */ /* 0x000fe200000f0c03 */
[----:B------:R-:W-:Y:S01]  /*4a00*/  IMAD.MOV.U32 R3, RZ, RZ, -0x1 ;  /* 0xffffffffff037424 */ /* 0x000fe200078e00ff */
[----:B------:R-:W-:Y:S01]  /*4a10*/  ISETP.GE.U32.AND P0, PT, R0, UR4, PT ;  /* 0x0000000400007c0c */ /* 0x000fe2000bf06070 */
[----:B------:R-:W-:-:S03]  /*4a20*/  IMAD.MOV.U32 R2, RZ, RZ, -0x1 ;  /* 0xffffffffff027424 */ /* 0x000fc600078e00ff */
[----:B------:R-:W-:-:S13]  /*4a30*/  ISETP.GE.U32.AND.EX P0, PT, R9, UR5, PT, P0 ;  /* 0x0000000509007c0c */ /* 0x000fda000bf06100 */
[----:B--2---:R-:W-:Y:S05]  /*4a40*/  @P0 BRA `(.L_x_86) ;  /* 0x0000000400880947 */ /* 0x004fea0003800000 */
[----:B------:R-:W2:Y:S01]  /*4a50*/  S2UR UR7, SR_CTAID.X ;  /* 0x00000000000779c3 */ /* 0x000ea20000002500 */
[----:B------:R-:W-:Y:S01]  /*4a60*/  ULDC.64 UR4, c[0x0][0x628] ;  /* 0x00018a0000047ab9 */ /* 0x000fe20000000a00 */
[----:B------:R-:W-:Y:S01]  /*4a70*/  ULDC UR6, c[0x0][0x150] ;  /* 0x0000540000067ab9 */ /* 0x000fe20000000800 */
[----:B------:R-:W-:Y:S01]  /*4a80*/  ISETP.NE.U32.AND P0, PT, RZ, UR4, PT ;  /* 0x00000004ff007c0c */ /* 0x000fe2000bf05070 */
[----:B------:R-:W-:Y:S01]  /*4a90*/  ULDC UR31, c[0x0][0x630] ;  /* 0x00018c00001f7ab9 */ /* 0x000fe20000000800 */
[C---:B------:R-:W-:Y:S01]  /*4aa0*/  R2UR UR32, R0.reuse ;  /* 0x00000000002072ca */ /* 0x040fe200000e0000 */
[----:B------:R-:W-:Y:S01]  /*4ab0*/  ULDC UR34, c[0x0][0x154] ;  /* 0x0000550000227ab9 */ /* 0x000fe20000000800 */
[----:B------:R-:W-:Y:S01]  /*4ac0*/  ISETP.NE.AND.EX P0, PT, RZ, UR5, PT, P0 ;  /* 0x00000005ff007c0c */ /* 0x000fe2000bf05300 */
[----:B------:R-:W3:Y:S01]  /*4ad0*/  S2UR UR35, SR_CTAID.Y ;  /* 0x00000000002379c3 */ /* 0x000ee20000002600 */
[----:B------:R-:W-:Y:S02]  /*4ae0*/  R2UR UR33, R9 ;  /* 0x00000000092172ca */ /* 0x000fe400000e0000 */
[----:B------:R-:W-:-:S02]  /*4af0*/  R2UR UR28, R0 ;  /* 0x00000000001c72ca */ /* 0x000fc400000e0000 */
[----:B------:R-:W-:Y:S02]  /*4b00*/  R2UR UR29, R9 ;  /* 0x00000000091d72ca */ /* 0x000fe400000e0000 */
[----:B--2---:R-:W-:-:S05]  /*4b10*/  I2FP.F32.U32 R2, UR7 ;  /* 0x0000000700027c45 */ /* 0x004fca0008201000 */
[----:B------:R-:W-:-:S04]  /*4b20*/  FMUL R2, R2, UR6 ;  /* 0x0000000602027c20 */ /* 0x000fc80008400000 */
[----:B------:R2:W0:Y:S01]  /*4b30*/  F2I.U32.TRUNC.NTZ R3, R2 ;  /* 0x0000000200037305 */ /* 0x000422000020f000 */
[----:B---3--:R-:W-:Y:S05]  /*4b40*/  @!P0 BRA `(.L_x_87) ;  /* 0x0000000000308947 */ /* 0x008fea0003800000 */
        /* <DEDUP_REMOVED lines=12> */
.L_x_87:
[----:B------:R-:W-:Y:S01]  /*4c10*/  USHF.R.U64 UR6, UR28, UR31, UR29 ;  /* 0x0000001f1c067299 */ /* 0x000fe2000800121d */
[----:B--2---:R-:W-:Y:S01]  /*4c20*/  I2FP.F32.U32 R2, UR35 ;  /* 0x0000002300027c45 */ /* 0x004fe20008201000 */
[----:B------:R-:W-:Y:S01]  /*4c30*/  USHF.R.U32.HI UR4, URZ, UR31, UR29 ;  /* 0x0000001f3f047299 */ /* 0x000fe2000801161d */
[----:B0-----:R-:W-:Y:S01]  /*4c40*/  R2UR UR30, R3 ;  /* 0x00000000031e72ca */ /* 0x001fe200000e0000 */
[----:B------:R-:W-:Y:S02]  /*4c50*/  UIADD3 UR25, UP0, URZ, -UR6, URZ ;  /* 0x800000063f197290 */ /* 0x000fe4000ff1e03f */
[----:B------:R-:W-:Y:S01]  /*4c60*/  FMUL R2, R2, UR34 ;  /* 0x0000002202027c20 */ /* 0x000fe20008400000 */
[----:B------:R-:W-:Y:S01]  /*4c70*/  ULDC.64 UR28, c[0x0][0x620] ;  /* 0x00018800001c7ab9 */ /* 0x000fe20000000a00 */
[----:B------:R-:W-:Y:S01]  /*4c80*/  UIADD3.X UR4, URZ, ~UR4, URZ, UP0, !UPT ;  /* 0x800000043f047290 */ /* 0x000fe200087fe43f */
[----:B------:R-:W-:Y:S01]  /*4c90*/  UMOV UR26, UR32 ;  /* 0x00000020001a7c82 */ /* 0x000fe20008000000 */
[----:B------:R-:W-:-:S02]  /*4ca0*/  UMOV UR27, UR33 ;  /* 0x00000021001b7c82 */ /* 0x000fc40008000000 */
[----:B------:R-:W0:Y:S01]  /*4cb0*/  F2I.U32.TRUNC.NTZ R2, R2 ;  /* 0x0000000200027305 */ /* 0x000e22000020f000 */
[----:B------:R-:W-:Y:S02]  /*4cc0*/  UIMAD UR4, UR4, UR28, URZ ;  /* 0x0000001c040472a4 */ /* 0x000fe4000f8e023f */
        /* <DEDUP_REMOVED lines=9> */
[----:B------:R-:W-:Y:S01]  /*4d60*/  USHF.R.U64 UR28, UR26, UR29, UR27 ;  /* 0x0000001d1a1c7299 */ /* 0x000fe2000800121b */
[----:B0-----:R-:W-:Y:S01]  /*4d70*/  R2UR UR32, R2 ;  /* 0x00000000022072ca */ /* 0x001fe200000e0000 */
[----:B------:R-:W-:Y:S01]  /*4d80*/  USHF.R.U32.HI UR26, URZ, UR29, UR27 ;  /* 0x0000001d3f1a7299 */ /* 0x000fe2000801161b */
[----:B------:R-:W-:Y:S01]  /*4d90*/  ISETP.NE.AND.EX P0, PT, RZ, UR5, PT, P0 ;  /* 0x00000005ff007c0c */ /* 0x000fe2000bf05300 */
[----:B------:R-:W-:Y:S01]  /*4da0*/  ULDC UR33, c[0x0][0x608] ;  /* 0x0001820000217ab9 */ /* 0x000fe20000000800 */
[----:B------:R-:W-:-:S02]  /*4db0*/  ULOP3.LUT UR39, URZ, UR34, URZ, 0x33, !UPT ;  /* 0x000000223f277292 */ /* 0x000fc4000f8e333f */
[----:B------:R-:W-:Y:S02]  /*4dc0*/  USHF.R.U64 UR34, UR28, UR33, UR26 ;  /* 0x000000211c227299 */ /* 0x000fe4000800121a */
[----:B------:R-:W-:Y:S01]  /*4dd0*/  USHF.R.U32.HI UR26, URZ, UR33, UR26 ;  /* 0x000000213f1a7299 */ /* 0x000fe2000801161a */
[----:B------:R-:W-:Y:S01]  /*4de0*/  UMOV UR36, 0x1 ;  /* 0x0000000100247882 */ /* 0x000fe20000000000 */
[----:B------:R-:W-:Y:S02]  /*4df0*/  UIADD3 UR30, -UR30, URZ, URZ ;  /* 0x0000003f1e1e7290 */ /* 0x000fe4000fffe13f */
[----:B------:R-:W-:Y:S02]  /*4e00*/  USHF.L.U32 UR29, UR36, UR38, URZ ;  /* 0x00000026241d7299 */ /* 0x000fe4000800063f */
[----:B------:R-:W-:Y:S01]  /*4e10*/  USHF.R.U64 UR36, UR34, UR38, UR26 ;  /* 0x0000002622247299 */ /* 0x000fe2000800121a */
[----:B------:R-:W-:Y:S01]  /*4e20*/  ULDC UR31, c[0x0][0x144] ;  /* 0x00005100001f7ab9 */ /* 0x000fe20000000800 */
[----:B------:R-:W-:Y:S01]  /*4e30*/  ULDC UR24, c[0x0][0x600] ;  /* 0x0001800000187ab9 */ /* 0x000fe20000000800 */
[----:B------:R-:W-:-:S02]  /*4e40*/  UIADD3 UR37, -UR32, URZ, URZ ;  /* 0x0000003f20257290 */ /* 0x000fc4000fffe13f */
[----:B------:R-:W-:Y:S02]  /*4e50*/  USHF.R.U32.HI UR33, URZ, UR38, UR26 ;  /* 0x000000263f217299 */ /* 0x000fe4000801161a */
[----:B------:R-:W-:Y:S02]  /*4e60*/  UIADD3 UR25, UR24, -0x1, URZ ;  /* 0xffffffff18197890 */ /* 0x000fe4000fffe03f */
        /* <DEDUP_REMOVED lines=16> */
.L_x_88:
[----:B------:R-:W-:Y:S01]  /*4f70*/  USHF.R.U64 UR4, UR32, UR40, UR33 ;  /* 0x0000002820047299 */ /* 0x000fe20008001221 */
[----:B------:R-:W-:Y:S01]  /*4f80*/  IMAD.MOV.U32 R10, RZ, RZ, 0x1 ;  /* 0x00000001ff0a7424 */ /* 0x000fe200078e00ff */
[----:B------:R-:W-:Y:S01]  /*4f90*/  ULOP3.LUT UR34, UR34, UR39, URZ, 0xc0, !UPT ;  /* 0x0000002722227292 */ /* 0x000fe2000f8ec03f */
[----:B------:R-:W-:Y:S01]  /*4fa0*/  IMAD.U32 R2, RZ, RZ, UR6 ;  /* 0x00000006ff027e24 */ /* 0x000fe2000f8e00ff */
[----:B------:R-:W-:Y:S02]  /*4fb0*/  UIADD3 UR5, -UR4, URZ, URZ ;  /* 0x0000003f04057290 */ /* 0x000fe4000fffe13f */
[----:B------:R-:W-:Y:S02]  /*4fc0*/  @UP2 UIMAD UR38, UR42, UR37, UR35 ;  /* 0x000000252a2622a4 */ /* 0x000fe4000f8e0223 */
[----:B------:R-:W-:Y:S02]  /*4fd0*/  ULOP3.LUT UR25, UR28, UR25, URZ, 0xc0, !UPT ;  /* 0x000000191c197292 */ /* 0x000fe4000f8ec03f */
[----:B------:R-:W-:-:S02]  /*4fe0*/  UIMAD UR4, UR29, UR4, UR34 ;  /* 0x000000041d0472a4 */ /* 0x000fc4000f8e0222 */
[----:B------:R-:W-:Y:S01]  /*4ff0*/  UIMAD UR5, UR5, UR41, UR36 ;  /* 0x00000029050572a4 */ /* 0x000fe2000f8e0224 */
[----:B------:R-:W-:Y:S02]  /*5000*/  ULDC UR7, c[0x0][0x610] ;  /* 0x0001840000077ab9 */ /* 0x000fe40000000800 */
[----:B------:R-:W-:Y:S02]  /*5010*/  UIMAD UR4, UR4, UR7, UR38 ;  /* 0x00000007040472a4 */ /* 0x000fe4000f8e0226 */
[----:B------:R-:W-:-:S04]  /*5020*/  UIMAD UR5, UR5, UR24, UR25 ;  /* 0x00000018050572a4 */ /* 0x000fc8000f8e0219 */
[----:B------:R-:W-:Y:S02]  /*5030*/  USEL UR7, UR5, UR4, !UP2 ;  /* 0x0000000405077287 */ /* 0x000fe4000d000000 */
[----:B------:R-:W-:-:S04]  /*5040*/  USEL UR4, UR4, UR5, !UP2 ;  /* 0x0000000504047287 */ /* 0x000fc8000d000000 */
[----:B------:R-:W-:Y:S02]  /*5050*/  IMAD.U32 R3, RZ, RZ, UR7 ;  /* 0x00000007ff037e24 */ /* 0x000fe4000f8e00ff */
[----:B------:R-:W-:-:S07]  /*5060*/  IMAD.U32 R4, RZ, RZ, UR4 ;  /* 0x00000004ff047e24 */ /* 0x000fce000f8e00ff */
.L_x_86:
[----:B------:R-:W-:Y:S01]  /*5070*/  UIADD3 UR11, UR9, UR11, URZ ;  /* 0x0000000b090b7290 */ /* 0x000fe2000fffe03f */
[----:B------:R-:W-:Y:S02]  /*5080*/  LOP3.LUT P0, RZ, R10, 0xff, RZ, 0xc0, !PT ;  /* 0x000000ff0aff7812 */ /* 0x000fe4000780c0ff */
[----:B------:R-:W-:Y:S01]  /*5090*/  LOP3.LUT R68, R68, 0x1, RZ, 0x3c, !PT ;  /* 0x0000000144447812 */ /* 0x000fe200078e3cff */
[----:B------:R-:W-:Y:S02]  /*50a0*/  USHF.R.U32.HI UR4, URZ, 0x5, UR11 ;  /* 0x000000053f047899 */ /* 0x000fe4000801160b */
[----:B------:R-:W-:Y:S02]  /*50b0*/  UISETP.GT.U32.AND UP0, UPT, UR11, 0x1f, UPT ;  /* 0x0000001f0b00788c */ /* 0x000fe4000bf04070 */
[----:B------:R-:W-:Y:S02]  /*50c0*/  ULOP3.LUT UR4, UR4, 0x1, URZ, 0xc0, !UPT ;  /* 0x0000000104047892 */ /* 0x000fe4000f8ec03f */
[----:B------:R-:W-:-:S02]  /*50d0*/  UISETP.LT.U32.AND UP0, UPT, UR9, 0x20, UP0 ;  /* 0x000000200900788c */ /* 0x000fc40008701070 */
[----:B------:R-:W-:Y:S02]  /*50e0*/  UISETP.NE.U32.AND UP1, UPT, UR4, 0x1, UPT ;  /* 0x000000010400788c */ /* 0x000fe4000bf25070 */
[----:B------:R-:W-:Y:S02]  /*50f0*/  USEL UR5, URZ, 0x1, !UP0 ;  /* 0x000000013f057887 */ /* 0x000fe4000c000000 */
[----:B------:R-:W-:Y:S02]  /*5100*/  UISETP.GT.U32.AND UP1, UPT, UR9, 0x1f, !UP1 ;  /* 0x0000001f0900788c */ /* 0x000fe4000cf24070 */
[----:B------:R-:W-:Y:S02]  /*5110*/  ULOP3.LUT UR11, UR11, 0x1f, URZ, 0xc0, !UPT ;  /* 0x0000001f0b0b7892 */ /* 0x000fe4000f8ec03f */
[----:B------:R-:W-:-:S04]  /*5120*/  USEL UR4, URZ, 0x1, !UP1 ;  /* 0x000000013f047887 */ /* 0x000fc8000c800000 */
[----:B------:R-:W-:Y:S01]  /*5130*/  ULOP3.LUT UR19, UR4, UR19, UR5, 0x96, !UPT ;  /* 0x0000001304137292 */ /* 0x000fe2000f8e9605 */
[----:B------:R-:W-:Y:S11]  /*5140*/  @P0 BRA `(.L_x_89) ;  /* 0xffffffc400f00947 */ /* 0x000ff6000383ffff */
[----:B------:R-:W-:Y:S05]  /*5150*/  EXIT ;  /* 0x000000000000794d */ /* 0x000fea0003800000 */
.L_x_13:
[----:B------:R-:W-:-:S08]  /*5160*/  ISETP.NE.AND P0, PT, RZ, UR8, PT ;  /* 0x00000008ff007c0c */ /* 0x000fd0000bf05270 */
[----:B---3-5:R-:W0:-:S00]  /*5170*/  USETMAXREG.DEALLOC.CTAPOOL 0x28 ;  /* 0x00000028000079c8 */ /* 0x028e0000080e0500 */
[----:B------:R-:W-:Y:S05]  /*5180*/  @P0 EXIT ;  /* 0x000000000000094d */ /* 0x000fea0003800000 */
[----:B0-----:R-:W-:Y:S01]  /*5190*/  LOP3.LUT P0, RZ, R7, 0xff, RZ, 0xc0, !PT ;  /* 0x000000ff07ff7812 */ /* 0x001fe2000780c0ff */
[----:B------:R-:W-:Y:S02]  /*51a0*/  IMAD.MOV.U32 R11, RZ, RZ, 0x1 ;  /* 0x00000001ff0b7424 */ /* 0x000fe400078e00ff */
[----:B------:R-:W-:-:S10]  /*51b0*/  IMAD.MOV.U32 R10, RZ, RZ, RZ ;  /* 0x000000ffff0a7224 */ /* 0x000fd400078e00ff */
[----:B------:R-:W-:Y:S05]  /*51c0*/  @!P0 BRA `(.L_x_90) ;  /* 0x0000000c00188947 */ /* 0x000fea0003800000 */
[----:B------:R-:W-:Y:S01]  /*51d0*/  LOP3.LUT P0, RZ, R6, 0x1f, RZ, 0xc0, !PT ;  /* 0x0000001f06ff7812 */ /* 0x000fe2000780c0ff */
[----:B------:R-:W-:Y:S01]  /*51e0*/  ULDC UR5, c[0x0][0x658] ;  /* 0x0001960000057ab9 */ /* 0x000fe20000000800 */
[----:B------:R-:W-:Y:S01]  /*51f0*/  UMOV UR6, 0xffffffff ;  /* 0xffffffff00067882 */ /* 0x000fe20000000000 */
[----:B------:R-:W-:Y:S01]  /*5200*/  BSSY B0, `(.L_x_90) ;  /* 0x00000c2000007945 */ /* 0x000fe20003800000 */
[----:B------:R-:W-:Y:S01]  /*5210*/  USHF.L.U32 UR6, UR6, UR5, URZ ;  /* 0x0000000506067299 */ /* 0x000fe2000800063f */
[C---:B------:R-:W-:Y:S01]  /*5220*/  ISETP.NE.AND P3, PT, R16.reuse, RZ, PT ;  /* 0x000000ff1000720c */ /* 0x040fe20003f65270 */
[----:B------:R-:W-:Y:S01]  /*5230*/  IMAD.MOV.U32 R12, RZ, RZ, 0x1 ;  /* 0x00000001ff0c7424 */ /* 0x000fe200078e00ff */
[----:B------:R-:W-:Y:S01]  /*5240*/  ISETP.NE.OR P0, PT, R16, RZ, !P0 ;  /* 0x000000ff1000720c */ /* 0x000fe20004705670 */
[----:B------:R-:W-:Y:S01]  /*5250*/  IMAD.MOV.U32 R11, RZ, RZ, 0x1 ;  /* 0x00000001ff0b7424 */ /* 0x000fe200078e00ff */
[----:B------:R-:W-:Y:S01]  /*5260*/  ULDC UR4, c[0x0][0x600] ;  /* 0x0001800000047ab9 */ /* 0x000fe20000000800 */
[----:B------:R-:W-:Y:S01]  /*5270*/  IMAD.MOV.U32 R10, RZ, RZ, RZ ;  /* 0x000000ffff0a7224 */ /* 0x000fe200078e00ff */
[----:B------:R-:W-:Y:S01]  /*5280*/  UMOV UR7, 0x1 ;  /* 0x0000000100077882 */ /* 0x000fe20000000000 */
[----:B------:R-:W-:-:S02]  /*5290*/  UIADD3 UR27, UR13, 0x1, URZ ;  /* 0x000000010d1b7890 */ /* 0x000fc4000fffe03f */
[----:B------:R-:W-:Y:S02]  /*52a0*/  ULOP3.LUT UR26, UR17, 0x2, URZ, 0xfc, !UPT ;  /* 0x00000002111a7892 */ /* 0x000fe4000f8efc3f */
[----:B------:R-:W-:Y:S02]  /*52b0*/  UIADD3 UR4, UR4, -0x1, URZ ;  /* 0xffffffff04047890 */ /* 0x000fe4000fffe03f */
[----:B------:R-:W-:Y:S02]  /*52c0*/  USHF.L.U32 UR5, UR7, UR5, URZ ;  /* 0x0000000507057299 */ /* 0x000fe4000800063f */
[----:B------:R-:W-:Y:S01]  /*52d0*/  ULOP3.LUT UR6, URZ, UR6, URZ, 0x33, !UPT ;  /* 0x000000063f067292 */ /* 0x000fe2000f8e333f */
[----:B------:R-:W-:-:S11]  /*52e0*/  ULDC.64 UR24, c[0x0][0x198] ;  /* 0x0000660000187ab9 */ /* 0x000fd60000000a00 */
.L_x_102:
[----:B------:R-:W-:-:S03]  /*52f0*/  UMOV UR7, 0xffffffff ;  /* 0xffffffff00077882 */ /* 0x000fc60000000000 */
[----:B------:R-:W-:Y:S05]  /*5300*/  BRA.DIV UR7, `(.L_x_91) ;  /* 0x0000001e07d47947 */ /* 0x000fea000b800000 */
[----:B------:R-:W-:-:S13]  /*5310*/  ELECT P1, URZ, PT ;  /* 0x00000000003f782f */ /* 0x000fda0003820000 */
.L_x_143:
[----:B------:R-:W0:Y:S01]  /*5320*/  LDC R5, c[0x0][0x28c] ;  /* 0x0000a300ff057b82 */ /* 0x000e220000000800 */
[----:B------:R-:W-:Y:S01]  /*5330*/  BSSY B1, `(.L_x_92) ;  /* 0x0000038000017945 */ /* 0x000fe20003800000 */
[----:B0-----:R-:W-:-:S13]  /*5340*/  ISETP.LT.OR P1, PT, R5, 0x1, !P1 ;  /* 0x000000010500780c */ /* 0x001fda0004f21670 */
[----:B------:R-:W-:Y:S05]  /*5350*/  @P1 BRA `(.L_x_93) ;  /* 0x0000000000d41947 */ /* 0x000fea0003800000 */
[----:B------:R-:W-:Y:S02]  /*5360*/  IMAD R7, R3, 0x30, RZ ;  /* 0x0000003003077824 */ /* 0x000fe400078e02ff */
[----:B------:R-:W-:Y:S02]  /*5370*/  IMAD.SHL.U32 R8, R4, 0x40, RZ ;  /* 0x0000004004087824 */ /* 0x000fe400078e00ff */
[----:B------:R-:W-:Y:S02]  /*5380*/  IMAD.MOV.U32 R15, RZ, RZ, RZ ;  /* 0x000000ffff0f7224 */ /* 0x000fe400078e00ff */
[----:B------:R-:W-:Y:S02]  /*5390*/  IMAD.U32 R16, RZ, RZ, UR27 ;  /* 0x0000001bff107e24 */ /* 0x000fe4000f8e00ff */
[----:B------:R-:W-:Y:S02]  /*53a0*/  IMAD.MOV.U32 R3, RZ, RZ, R11 ;  /* 0x000000ffff037224 */ /* 0x000fe400078e000b */
[----:B------:R-:W-:-:S07]  /*53b0*/  IMAD.MOV.U32 R4, RZ, RZ, R10 ;  /* 0x000000ffff047224 */ /* 0x000fce00078e000a */
.L_x_97:
[----:B------:R-:W0:Y:S01]  /*53c0*/  S2R R6, SR_CgaCtaId ;  /* 0x0000000000067919 */ /* 0x000e220000008800 */
[----:B------:R-:W-:-:S04]  /*53d0*/  MOV R5, 0x400 ;  /* 0x0000040000057802 */ /* 0x000fc80000000f00 */
[----:B0-----:R-:W-:Y:S02]  /*53e0*/  LEA R13, R6, R5, 0x18 ;  /* 0x00000005060d7211 */ /* 0x001fe400078ec0ff */
[----:B------:R-:W-:Y:S01]  /*53f0*/  SHF.L.U32 R5, R3, 0x1f, RZ ;  /* 0x0000001f03057819 */ /* 0x000fe200000006ff */
[----:B------:R-:W0:Y:S02]  /*5400*/  @!P3 LDC R6, c[0x0][0x500] ;  /* 0x00014000ff06bb82 */ /* 0x000e240000000800 */
[----:B------:R-:W-:-:S04]  /*5410*/  IMAD R14, R4, 0x8, R13 ;  /* 0x00000008040e7824 */ /* 0x000fc800078e020d */
[----:B------:R-:W1:Y:S02]  /*5420*/  SYNCS.PHASECHK.TRANS64.TRYWAIT P1, [R14+URZ+0x100], R5 ;  /* 0x000100050e0075a7 */ /* 0x000e64000802017f */
[----:B-1----:R-:W-:Y:S05]  /*5430*/  @!P1 BRA `(.L_x_94) ;  /* 0x0000001c00a89947 */ /* 0x002fea0003800000 */
.L_x_144:
[----:B------:R-:W-:Y:S01]  /*5440*/  UPRMT UR7, UR26, 0x9910, URZ ;  /* 0x000099101a077896 */ /* 0x000fe2000800003f */
[----:B0-----:R0:W-:Y:S03]  /*5450*/  @!P3 SYNCS.ARRIVE.TRANS64 RZ, [R14+URZ], R6 ;  /* 0x000000060effb9a7 */ /* 0x0011e6000800003f */
[----:B------:R-:W-:-:S06]  /*5460*/  UISETP.NE.AND UP0, UPT, UR7, 0x2, UPT ;  /* 0x000000020700788c */ /* 0x000fcc000bf05270 */
[----:B------:R-:W-:-:S13]  /*5470*/  PLOP3.LUT P1, PT, PT, PT, UP0, 0x80, 0x0 ;  /* 0x000000000000781c */ /* 0x000fda0003f2f008 */
[----:B0-----:R-:W-:Y:S05]  /*5480*/  @P1 BRA `(.L_x_95) ;  /* 0x0000000000041947 */ /* 0x001fea0003800000 */
[----:B------:R-:W-:Y:S01]  /*5490*/  BPT.TRAP 0x1 ;  /* 0x000000040000795c */ /* 0x000fe20000300000 */
.L_x_95:
[----:B------:R-:W-:Y:S05]  /*54a0*/  @P0 BRA `(.L_x_96) ;  /* 0x0000000000040947 */ /* 0x000fea0003800000 */
[----:B------:R-:W-:Y:S01]  /*54b0*/  BPT.TRAP 0x1 ;  /* 0x000000040000795c */ /* 0x000fe20000300000 */
.L_x_96:
[--C-:B-1----:R-:W-:Y:S01]  /*54c0*/  IMAD R5, R4, 0x1000, R13.reuse ;  /* 0x0000100004057824 */ /* 0x102fe200078e020d */
[----:B------:R-:W-:Y:S01]  /*54d0*/  R2UR UR9, R14 ;  /* 0x000000000e0972ca */ /* 0x000fe200000e0000 */
[----:B------:R-:W-:Y:S01]  /*54e0*/  IMAD R13, R4, 0xc00, R13 ;  /* 0x00000c00040d7824 */ /* 0x000fe200078e020d */
[----:B------:R-:W-:Y:S01]  /*54f0*/  UIADD3 UR18, UP0, UR24, 0xf0, URZ ;  /* 0x000000f018127890 */ /* 0x000fe2000ff1e03f */
[----:B------:R-:W-:Y:S01]  /*5500*/  VIADD R16, R16, 0xffffffff ;  /* 0xffffffff10107836 */ /* 0x000fe20000000000 */
[----:B------:R-:W-:Y:S01]  /*5510*/  R2UR UR7, R5 ;  /* 0x00000000050772ca */ /* 0x000fe200000e0000 */
[----:B------:R-:W-:Y:S01]  /*5520*/  UIADD3 UR28, UP1, UR24, 0x1f0, URZ ;  /* 0x000001f0181c7890 */ /* 0x000fe2000ff3e03f */
[----:B------:R-:W-:Y:S01]  /*5530*/  R2UR UR8, R13 ;  /* 0x000000000d0872ca */ /* 0x000fe200000e0000 */
[----:B------:R-:W-:Y:S01]  /*5540*/  UIADD3.X UR19, URZ, UR25, URZ, UP0, !UPT ;  /* 0x000000193f137290 */ /* 0x000fe200087fe43f */
[----:B------:R-:W-:Y:S01]  /*5550*/  R2UR UR11, R8 ;  /* 0x00000000080b72ca */ /* 0x000fe200000e0000 */
[----:B------:R-:W-:Y:S01]  /*5560*/  VIADD R4, R4, 0x1 ;  /* 0x0000000104047836 */ /* 0x000fe20000000000 */
[----:B------:R-:W-:Y:S01]  /*5570*/  R2UR UR10, R15 ;  /* 0x000000000f0a72ca */ /* 0x000fe200000e0000 */
[----:B------:R-:W-:Y:S01]  /*5580*/  UIADD3.X UR29, URZ, UR25, URZ, UP1, !UPT ;  /* 0x000000193f1d7290 */ /* 0x000fe20008ffe43f */
[----:B------:R-:W-:Y:S01]  /*5590*/  R2UR UR12, R2 ;  /* 0x00000000020c72ca */ /* 0x000fe200000e0000 */
[----:B------:R-:W-:Y:S01]  /*55a0*/  UMOV UR20, 0x0 ;  /* 0x0000000000147882 */ /* 0x000fe20000000000 */
[----:B------:R-:W-:Y:S01]  /*55b0*/  R2UR UR23, R7 ;  /* 0x00000000071772ca */ /* 0x000fe200000e0000 */
[----:B------:R-:W-:Y:S01]  /*55c0*/  UMOV UR21, 0x10000000 ;  /* 0x1000000000157882 */ /* 0x000fe20000000000 */
[----:B------:R-:W-:Y:S01]  /*55d0*/  ISETP.GT.AND P2, PT, R16, 0x1, PT ;  /* 0x000000011000780c */ /* 0x000fe20003f44270 */
[----:B------:R-:W-:Y:S01]  /*55e0*/  UIADD3 UR7, UR7, 0x300, URZ ;  /* 0x0000030007077890 */ /* 0x000fe2000fffe03f */
[----:B------:R-:W-:Y:S01]  /*55f0*/  ISETP.NE.AND P1, PT, R4, 0x20, PT ;  /* 0x000000200400780c */ /* 0x000fe20003f25270 */
[----:B------:R-:W-:Y:S01]  /*5600*/  UIADD3 UR22, UR8, 0x20300, URZ ;  /* 0x0002030008167890 */ /* 0x000fe2000fffe03f */
[----:B------:R-:W-:-:S02]  /*5610*/  VIADD R15, R15, 0x40 ;  /* 0x000000400f0f7836 */ /* 0x000fc40000000000 */
[----:B------:R-:W-:Y:S02]  /*5620*/  SEL R6, RZ, 0x1, P1 ;  /* 0x00000001ff067807 */ /* 0x000fe40000800000 */
[----:B------:R-:W-:Y:S01]  /*5630*/  UMOV UR8, UR7 ;  /* 0x0000000700087c82 */ /* 0x000fe20008000000 */
[----:B------:R-:W-:Y:S01]  /*5640*/  SEL R4, R4, RZ, P1 ;  /* 0x000000ff04047207 */ /* 0x000fe20000800000 */
[----:B------:R0:W-:Y:S01]  /*5650*/  UTMALDG.3D [UR8], [UR18], desc[UR20] ;  /* 0x00001408120075b4 */ /* 0x0001e20008011000 */
[----:B------:R-:W-:Y:S01]  /*5660*/  LOP3.LUT R3, R3, R6, RZ, 0x3c, !PT ;  /* 0x0000000603037212 */ /* 0x000fe200078e3cff */
[----:B0-----:R-:W-:Y:S01]  /*5670*/  UMOV UR8, UR22 ;  /* 0x0000001600087c82 */ /* 0x001fe20008000000 */
[----:B------:R-:W-:Y:S02]  /*5680*/  UMOV UR11, UR23 ;  /* 0x00000017000b7c82 */ /* 0x000fe40008000000 */
[----:B------:R0:W-:Y:S02]  /*5690*/  UTMALDG.3D [UR8], [UR28], desc[UR20] ;  /* 0x000014081c0075b4 */ /* 0x0001e40008011000 */
[----:B0-----:R-:W-:Y:S05]  /*56a0*/  @P2 BRA `(.L_x_97) ;  /* 0xfffffffc00442947 */ /* 0x001fea000383ffff */
.L_x_93:
[----:B------:R-:W-:Y:S05]  /*56b0*/  BSYNC B1 ;  /* 0x0000000000017941 */ /* 0x000fea0003800000 */
.L_x_92:
[----:B------:R-:W-:Y:S01]  /*56c0*/  LOP3.LUT P4, RZ, R12, 0xff, RZ, 0xc0, !PT ;  /* 0x000000ff0cff7812 */ /* 0x000fe2000788c0ff */
[----:B------:R-:W-:Y:S01]  /*56d0*/  VIADD R10, R10, UR13 ;  /* 0x0000000d0a0a7c36 */ /* 0x000fe20008000000 */
[----:B------:R-:W-:Y:S01]  /*56e0*/  ULDC.64 UR8, c[0x0][0x650] ;  /* 0x0001940000087ab9 */ /* 0x000fe20000000a00 */
[----:B------:R-:W-:Y:S01]  /*56f0*/  BSSY B1, `(.L_x_98) ;  /* 0x0000070000017945 */ /* 0x000fe20003800000 */
[----:B------:R-:W-:Y:S02]  /*5700*/  PRMT R5, RZ, 0x7610, R5 ;  /* 0x00007610ff057816 */ /* 0x000fe40000000005 */
[----:B------:R-:W-:Y:S02]  /*5710*/  SHF.R.U32.HI R2, RZ, 0x5, R10 ;  /* 0x00000005ff027819 */ /* 0x000fe4000001160a */
[----:B------:R-:W-:Y:S02]  /*5720*/  ISETP.GT.U32.AND P1, PT, R10, 0x1f, PT ;  /* 0x0000001f0a00780c */ /* 0x000fe40003f24070 */
[----:B------:R-:W-:-:S02]  /*5730*/  LOP3.LUT R2, R2, 0x1, RZ, 0xc0, !PT ;  /* 0x0000000102027812 */ /* 0x000fc400078ec0ff */
[----:B------:R-:W-:Y:S01]  /*5740*/  LOP3.LUT R10, R10, 0x1f, RZ, 0xc0, !PT ;  /* 0x0000001f0a0a7812 */ /* 0x000fe200078ec0ff */
[----:B------:R-:W0:Y:S01]  /*5750*/  @P4 S2R R4, SR_CgaCtaId ;  /* 0x0000000000044919 */ /* 0x000e220000008800 */
[----:B------:R-:W-:Y:S02]  /*5760*/  @P4 MOV R3, 0x400 ;  /* 0x0000040000034802 */ /* 0x000fe40000000f00 */
[----:B------:R-:W-:Y:S02]  /*5770*/  ISETP.NE.U32.AND P2, PT, R2, 0x1, PT ;  /* 0x000000010200780c */ /* 0x000fe40003f45070 */
[----:B------:R-:W-:Y:S02]  /*5780*/  PRMT R12, RZ, 0x7610, R12 ;  /* 0x00007610ff0c7816 */ /* 0x000fe4000000000c */
[----:B0-----:R-:W-:Y:S01]  /*5790*/  @P4 LEA R3, R4, R3, 0x18 ;  /* 0x0000000304034211 */ /* 0x001fe200078ec0ff */
[----:B------:R-:W-:-:S03]  /*57a0*/  IMAD.U32 R4, RZ, RZ, UR13 ;  /* 0x0000000dff047e24 */ /* 0x000fc6000f8e00ff */
[----:B------:R0:W-:Y:S01]  /*57b0*/  @P4 SYNCS.ARRIVE.TRANS64.A1T0 RZ, [R3+URZ+0x238], RZ ;  /* 0x000238ff03ff49a7 */ /* 0x0001e2000810003f */
[----:B------:R-:W-:Y:S02]  /*57c0*/  IADD3 R0, P4, R0, UR14, RZ ;  /* 0x0000000e00007c10 */ /* 0x000fe4000ff9e0ff */
[----:B------:R-:W-:Y:S02]  /*57d0*/  ISETP.LT.U32.AND P1, PT, R4, 0x20, P1 ;  /* 0x000000200400780c */ /* 0x000fe40000f21070 */
[----:B------:R-:W-:Y:S02]  /*57e0*/  IADD3.X R9, R9, UR16, RZ, P4, !PT ;  /* 0x0000001009097c10 */ /* 0x000fe4000a7fe4ff */
[----:B------:R-:W-:Y:S02]  /*57f0*/  ISETP.GE.U32.AND P4, PT, R0, UR8, PT ;  /* 0x0000000800007c0c */ /* 0x000fe4000bf86070 */
[----:B------:R-:W-:Y:S02]  /*5800*/  SEL R2, RZ, 0x1, !P1 ;  /* 0x00000001ff027807 */ /* 0x000fe40004800000 */
[----:B------:R-:W-:-:S02]  /*5810*/  ISETP.GE.U32.AND.EX P1, PT, R9, UR9, PT, P4 ;  /* 0x0000000909007c0c */ /* 0x000fc4000bf26140 */
[----:B------:R-:W-:Y:S01]  /*5820*/  ISETP.GT.U32.AND P2, PT, R4, 0x1f, !P2 ;  /* 0x0000001f0400780c */ /* 0x000fe20005744070 */
[----:B------:R-:W-:-:S03]  /*5830*/  IMAD.MOV.U32 R4, RZ, RZ, -0x1 ;  /* 0xffffffffff047424 */ /* 0x000fc600078e00ff */
[----:B0-----:R-:W-:-:S04]  /*5840*/  SEL R3, RZ, 0x1, !P2 ;  /* 0x00000001ff037807 */ /* 0x001fc80005000000 */
[----:B------:R-:W-:Y:S01]  /*5850*/  LOP3.LUT R11, R3, R11, R2, 0x96, !PT ;  /* 0x0000000b030b7212 */ /* 0x000fe200078e9602 */
[----:B------:R-:W-:Y:S02]  /*5860*/  IMAD.MOV.U32 R3, RZ, RZ, -0x1 ;  /* 0xffffffffff037424 */ /* 0x000fe400078e00ff */
[----:B------:R-:W-:Y:S01]  /*5870*/  IMAD.MOV.U32 R2, RZ, RZ, -0x1 ;  /* 0xffffffffff027424 */ /* 0x000fe200078e00ff */
[----:B------:R-:W-:Y:S06]  /*5880*/  @P1 BRA `(.L_x_99) ;  /* 0x0000000400581947 */ /* 0x000fec0003800000 */
[----:B------:R-:W0:Y:S01]  /*5890*/  S2UR UR7, SR_CTAID.X ;  /* 0x00000000000779c3 */ /* 0x000e220000002500 */
[----:B------:R-:W-:Y:S01]  /*58a0*/  ULDC.64 UR8, c[0x0][0x628] ;  /* 0x00018a0000087ab9 */ /* 0x000fe20000000a00 */
[----:B------:R-:W-:Y:S01]  /*58b0*/  ULDC UR10, c[0x0][0x150] ;  /* 0x00005400000a7ab9 */ /* 0x000fe20000000800 */
[----:B------:R-:W-:Y:S01]  /*58c0*/  ISETP.NE.U32.AND P1, PT, RZ, UR8, PT ;  /* 0x00000008ff007c0c */ /* 0x000fe2000bf25070 */
[----:B------:R-:W-:Y:S01]  /*58d0*/  ULDC UR11, c[0x0][0x630] ;  /* 0x00018c00000b7ab9 */ /* 0x000fe20000000800 */
[----:B------:R-:W-:Y:S01]  /*58e0*/  ULDC UR18, c[0x0][0x154] ;  /* 0x0000550000127ab9 */ /* 0x000fe20000000800 */
[----:B------:R-:W-:Y:S01]  /*58f0*/  IMAD.MOV.U32 R2, RZ, RZ, R0 ;  /* 0x000000ffff027224 */ /* 0x000fe200078e0000 */
[----:B------:R-:W-:Y:S01]  /*5900*/  ISETP.NE.AND.EX P1, PT, RZ, UR9, PT, P1 ;  /* 0x00000009ff007c0c */ /* 0x000fe2000bf25310 */
[----:B------:R-:W1:Y:S01]  /*5910*/  S2UR UR12, SR_CTAID.Y ;  /* 0x00000000000c79c3 */ /* 0x000e620000002600 */
[----:B0-----:R-:W-:-:S05]  /*5920*/  I2FP.F32.U32 R3, UR7 ;  /* 0x0000000700037c45 */ /* 0x001fca0008201000 */
[----:B------:R-:W-:Y:S01]  /*5930*/  FMUL R8, R3, UR10 ;  /* 0x0000000a03087c20 */ /* 0x000fe20008400000 */
[----:B------:R-:W-:-:S05]  /*5940*/  IMAD.MOV.U32 R3, RZ, RZ, R9 ;  /* 0x000000ffff037224 */ /* 0x000fca00078e0009 */
[----:B------:R-:W-:Y:S05]  /*5950*/  @!P1 BRA `(.L_x_100) ;  /* 0x0000000000289947 */ /* 0x000fea0003800000 */
[----:B------:R-:W-:Y:S02]  /*5960*/  ULDC UR10, c[0x0][0x634] ;  /* 0x00018d00000a7ab9 */ /* 0x000fe40000000800 */
[----:B------:R-:W-:-:S05]  /*5970*/  IADD3 R7, P1, R0, UR10, RZ ;  /* 0x0000000a00077c10 */ /* 0x000fca000ff3e0ff */
[----:B------:R-:W-:-:S04]  /*5980*/  IMAD.X R13, RZ, RZ, R9, P1 ;  /* 0x000000ffff0d7224 */ /* 0x000fc800008e0609 */
[----:B------:R-:W-:-:S04]  /*5990*/  IMAD.WIDE.U32 R4, R13, UR8, RZ ;  /* 0x000000080d047c25 */ /* 0x000fc8000f8e00ff */
[----:B------:R-:W-:-:S04]  /*59a0*/  IMAD.WIDE.U32 R4, P1, R7, UR9, R4 ;  /* 0x0000000907047c25 */ /* 0x000fc8000f820004 */
[----:B------:R-:W-:-:S04]  /*59b0*/  IMAD.WIDE.U32 R6, R7, UR8, RZ ;  /* 0x0000000807067c25 */ /* 0x000fc8000f8e00ff */
[----:B------:R-:W-:Y:S01]  /*59c0*/  IMAD.X R3, RZ, RZ, RZ, P1 ;  /* 0x000000ffff037224 */ /* 0x000fe200008e06ff */
[----:B------:R-:W-:Y:S01]  /*59d0*/  IADD3 RZ, P1, R7, R4, RZ ;  /* 0x0000000407ff7210 */ /* 0x000fe20007f3e0ff */
[----:B------:R-:W-:-:S04]  /*59e0*/  IMAD.MOV.U32 R2, RZ, RZ, R5 ;  /* 0x000000ffff027224 */ /* 0x000fc800078e0005 */
[----:B------:R-:W-:-:S08]  /*59f0*/  IMAD.WIDE.U32.X R2, R13, UR9, R2, P1 ;  /* 0x000000090d027c25 */ /* 0x000fd000088e0402 */
.L_x_100:
[--C-:B------:R-:W-:Y:S01]  /*5a00*/  SHF.R.U64 R13, R2, UR11, R3.reuse ;  /* 0x0000000b020d7c19 */ /* 0x100fe20008001203 */
[----:B------:R0:W2:Y:S01]  /*5a10*/  F2I.U32.TRUNC.NTZ R7, R8 ;  /* 0x0000000800077305 */ /* 0x0000a2000020f000 */
[----:B------:R-:W-:Y:S01]  /*5a20*/  SHF.R.U32.HI R2, RZ, UR11, R3 ;  /* 0x0000000bff027c19 */ /* 0x000fe20008011603 */
[----:B------:R-:W-:Y:S01]  /*5a30*/  ULDC.64 UR8, c[0x0][0x620] ;  /* 0x0001880000087ab9 */ /* 0x000fe20000000a00 */
[----:B------:R-:W-:Y:S01]  /*5a40*/  IADD3 R5, P1, RZ, -R13, RZ ;  /* 0x8000000dff057210 */ /* 0x000fe20007f3e0ff */
[----:B------:R-:W3:Y:S01]  /*5a50*/  LDC R17, c[0x0][0x610] ;  /* 0x00018400ff117b82 */ /* 0x000ee20000000800 */
[----:B-1----:R-:W-:Y:S01]  /*5a60*/  I2FP.F32.U32 R4, UR12 ;  /* 0x0000000c00047c45 */ /* 0x002fe20008201000 */
[----:B------:R-:W-:Y:S01]  /*5a70*/  ULDC UR11, c[0x0][0x658] ;  /* 0x00019600000b7ab9 */ /* 0x000fe20000000800 */
[----:B------:R-:W-:Y:S01]  /*5a80*/  ULDC UR20, c[0x0][0x648] ;  /* 0x0001920000147ab9 */ /* 0x000fe20000000800 */
[----:B------:R-:W-:Y:S02]  /*5a90*/  IMAD.X R2, RZ, RZ, ~R2, P1 ;  /* 0x000000ffff027224 */ /* 0x000fe400008e0e02 */
[----:B------:R-:W-:Y:S01]  /*5aa0*/  FMUL R6, R4, UR18 ;  /* 0x0000001204067c20 */ /* 0x000fe20008400000 */
[----:B0-----:R-:W-:Y:S01]  /*5ab0*/  IMAD.MOV.U32 R8, RZ, RZ, R0 ;  /* 0x000000ffff087224 */ /* 0x001fe200078e0000 */
[----:B------:R-:W-:Y:S01]  /*5ac0*/  ULDC.64 UR18, c[0x0][0x640] ;  /* 0x0001900000127ab9 */ /* 0x000fe20000000a00 */
[----:B------:R-:W-:Y:S01]  /*5ad0*/  IMAD R4, R2, UR8, RZ ;  /* 0x0000000802047c24 */ /* 0x000fe2000f8e02ff */
[----:B------:R-:W-:Y:S01]  /*5ae0*/  ISETP.NE.U32.AND P1, PT, RZ, UR18, PT ;  /* 0x00000012ff007c0c */ /* 0x000fe2000bf25070 */
[----:B------:R-:W-:Y:S01]  /*5af0*/  IMAD.WIDE.U32 R2, R5, UR8, R8 ;  /* 0x0000000805027c25 */ /* 0x000fe2000f8e0008 */
[----:B------:R-:W0:Y:S01]  /*5b00*/  F2I.U32.TRUNC.NTZ R6, R6 ;  /* 0x0000000600067305 */ /* 0x000e22000020f000 */
[----:B--2---:R-:W-:-:S02]  /*5b10*/  R2UR UR8, R7 ;  /* 0x00000000070872ca */ /* 0x004fc400000e0000 */
[----:B------:R-:W-:Y:S01]  /*5b20*/  IMAD R5, R5, UR9, R4 ;  /* 0x0000000905057c24 */ /* 0x000fe2000f8e0204 */
[----:B------:R-:W-:Y:S01]  /*5b30*/  ULDC UR9, c[0x0][0x618] ;  /* 0x0001860000097ab9 */ /* 0x000fe20000000800 */
[----:B------:R-:W-:Y:S02]  /*5b40*/  ISETP.NE.AND.EX P1, PT, RZ, UR19, PT, P1 ;  /* 0x00000013ff007c0c */ /* 0x000fe4000bf25310 */
[----:B------:R-:W-:-:S05]  /*5b50*/  IMAD.IADD R3, R3, 0x1, R5 ;  /* 0x0000000103037824 */ /* 0x000fca00078e0205 */
[--C-:B------:R-:W-:Y:S02]  /*5b60*/  SHF.R.U64 R8, R2, UR9, R3.reuse ;  /* 0x0000000902087c19 */ /* 0x100fe40008001203 */
[----:B------:R-:W-:Y:S01]  /*5b70*/  SHF.R.U32.HI R3, RZ, UR9, R3 ;  /* 0x00000009ff037c19 */ /* 0x000fe20008011603 */
[----:B------:R-:W-:Y:S01]  /*5b80*/  ULDC UR9, c[0x0][0x608] ;  /* 0x0001820000097ab9 */ /* 0x000fe20000000800 */
[----:B0-----:R-:W-:Y:S02]  /*5b90*/  R2UR UR10, R6 ;  /* 0x00000000060a72ca */ /* 0x001fe400000e0000 */
[--C-:B------:R-:W-:Y:S02]  /*5ba0*/  SHF.R.U64 R14, R8, UR9, R3.reuse ;  /* 0x00000009080e7c19 */ /* 0x100fe40008001203 */
[----:B------:R-:W-:Y:S01]  /*5bb0*/  SHF.R.U32.HI R3, RZ, UR9, R3 ;  /* 0x00000009ff037c19 */ /* 0x000fe20008011603 */
[----:B------:R-:W-:-:S03]  /*5bc0*/  UIADD3 UR9, -UR8, URZ, URZ ;  /* 0x0000003f08097290 */ /* 0x000fc6000fffe13f */
[--C-:B------:R-:W-:Y:S01]  /*5bd0*/  SHF.R.U64 R16, R14, UR11, R3.reuse ;  /* 0x0000000b0e107c19 */ /* 0x100fe20008001203 */
[----:B------:R-:W-:Y:S01]  /*5be0*/  ULDC UR8, c[0x0][0x144] ;  /* 0x0000510000087ab9 */ /* 0x000fe20000000800 */
[----:B------:R-:W-:-:S03]  /*5bf0*/  SHF.R.U32.HI R3, RZ, UR11, R3 ;  /* 0x0000000bff037c19 */ /* 0x000fc60008011603 */
[----:B------:R-:W-:Y:S01]  /*5c00*/  IMAD.MOV.U32 R2, RZ, RZ, R16 ;  /* 0x000000ffff027224 */ /* 0x000fe200078e0010 */
[----:B------:R-:W-:Y:S06]  /*5c10*/  @!P1 BRA `(.L_x_101) ;  /* 0x0000000000289947 */ /* 0x000fec0003800000 */
        /* <DEDUP_REMOVED lines=10> */
.L_x_101:
[----:B------:R-:W-:Y:S01]  /*5cc0*/  UIADD3 UR10, -UR10, URZ, URZ ;  /* 0x0000003f0a0a7290 */ /* 0x000fe2000fffe13f */
[----:B------:R-:W-:Y:S01]  /*5cd0*/  SHF.R.U64 R3, R2, UR20, R3 ;  /* 0x0000001402037c19 */ /* 0x000fe20008001203 */
[----:B------:R-:W-:Y:S01]  /*5ce0*/  UIMAD UR7, UR8, UR9, UR7 ;  /* 0x00000009080772a4 */ /* 0x000fe2000f8e0207 */
[----:B------:R-:W-:Y:S02]  /*5cf0*/  LOP3.LUT R2, R14, UR6, RZ, 0xc0, !PT ;  /* 0x000000060e027c12 */ /* 0x000fe4000f8ec0ff */
[----:B------:R-:W-:Y:S01]  /*5d00*/  ULDC UR8, c[0x0][0x148] ;  /* 0x0000520000087ab9 */ /* 0x000fe20000000800 */
[----:B------:R-:W-:Y:S01]  /*5d10*/  IMAD.MOV R5, RZ, RZ, -R3 ;  /* 0x000000ffff057224 */ /* 0x000fe200078e0a03 */
[----:B------:R-:W-:Y:S01]  /*5d20*/  @UP2 UIMAD UR7, UR8, UR10, UR12 ;  /* 0x0000000a080722a4 */ /* 0x000fe2000f8e020c */
[----:B------:R-:W-:Y:S01]  /*5d30*/  IMAD R4, R3, UR5, R2 ;  /* 0x0000000503047c24 */ /* 0x000fe2000f8e0202 */
[----:B------:R-:W-:Y:S01]  /*5d40*/  LOP3.LUT R7, R8, UR4, RZ, 0xc0, !PT ;  /* 0x0000000408077c12 */ /* 0x000fe2000f8ec0ff */
[----:B------:R-:W-:Y:S01]  /*5d50*/  ULDC UR8, c[0x0][0x638] ;  /* 0x00018e0000087ab9 */ /* 0x000fe20000000800 */
[----:B------:R-:W-:Y:S01]  /*5d60*/  PLOP3.LUT P1, PT, PT, PT, UP2, 0x80, 0x0 ;  /* 0x000000000000781c */ /* 0x000fe20003f2f028 */
[----:B------:R-:W-:-:S02]  /*5d70*/  IMAD R2, R5, UR8, R16 ;  /* 0x0000000805027c24 */ /* 0x000fc4000f8e0210 */
[----:B---3--:R-:W-:Y:S01]  /*5d80*/  IMAD R4, R4, R17, UR7 ;  /* 0x0000000704047e24 */ /* 0x008fe2000f8e0211 */
[----:B------:R-:W-:Y:S01]  /*5d90*/  ULDC UR7, c[0x0][0x600] ;  /* 0x0001800000077ab9 */ /* 0x000fe20000000800 */
[----:B------:R-:W-:Y:S02]  /*5da0*/  IMAD.MOV.U32 R5, RZ, RZ, 0x1 ;  /* 0x00000001ff057424 */ /* 0x000fe400078e00ff */
[----:B------:R-:W-:Y:S02]  /*5db0*/  IMAD R7, R2, UR7, R7 ;  /* 0x0000000702077c24 */ /* 0x000fe4000f8e0207 */
[----:B------:R-:W-:-:S03]  /*5dc0*/  IMAD.MOV.U32 R2, RZ, RZ, R13 ;  /* 0x000000ffff027224 */ /* 0x000fc600078e000d */
[----:B------:R-:W-:Y:S02]  /*5dd0*/  SEL R3, R7, R4, !P1 ;  /* 0x0000000407037207 */ /* 0x000fe40004800000 */
[----:B------:R-:W-:-:S07]  /*5de0*/  SEL R4, R4, R7, !P1 ;  /* 0x0000000704047207 */ /* 0x000fce0004800000 */
.L_x_99:
[----:B------:R-:W-:Y:S05]  /*5df0*/  BSYNC B1 ;  /* 0x0000000000017941 */ /* 0x000fea0003800000 */
.L_x_98:
[----:B------:R-:W-:-:S13]  /*5e00*/  LOP3.LUT P1, RZ, R5, 0xff, RZ, 0xc0, !PT ;  /* 0x000000ff05ff7812 */ /* 0x000fda000782c0ff */
[----:B------:R-:W-:Y:S05]  /*5e10*/  @P1 BRA `(.L_x_102) ;  /* 0xfffffff400341947 */ /* 0x000fea000383ffff */
[----:B------:R-:W-:Y:S05]  /*5e20*/  BSYNC B0 ;  /* 0x0000000000007941 */ /* 0x000fea0003800000 */
.L_x_90:
[----:B------:R-:W-:-:S03]  /*5e30*/  UMOV UR7, 0xffffffff ;  /* 0xffffffff00077882 */ /* 0x000fc60000000000 */
[----:B------:R-:W-:Y:S05]  /*5e40*/  BRA.DIV UR7, `(.L_x_103) ;  /* 0x0000001607387947 */ /* 0x000fea000b800000 */
[----:B------:R-:W-:-:S13]  /*5e50*/  ELECT P0, URZ, PT ;  /* 0x00000000003f782f */ /* 0x000fda0003800000 */
.L_x_147:
[----:B------:R-:W-:Y:S04]  /*5e60*/  BSSY B0, `(.L_x_104) ;  /* 0x0000128000007945 */ /* 0x000fe80003800000 */
[----:B------:R-:W-:Y:S05]  /*5e70*/  @!P0 BRA `(.L_x_105) ;  /* 0x0000001000988947 */ /* 0x000fea0003800000 */
[----:B------:R-:W-:-:S04]  /*5e80*/  ULOP3.LUT UR7, UR17, 0x2, URZ, 0xfc, !UPT ;  /* 0x0000000211077892 */ /* 0x000fc8000f8efc3f */
[----:B------:R-:W-:-:S06]  /*5e90*/  UISETP.NE.AND UP0, UPT, UR7, 0x3, UPT ;  /* 0x000000030700788c */ /* 0x000fcc000bf05270 */
[----:B------:R-:W-:-:S13]  /*5ea0*/  PLOP3.LUT P0, PT, PT, PT, UP0, 0x80, 0x0 ;  /* 0x000000000000781c */ /* 0x000fda0003f0f008 */
[----:B------:R-:W-:Y:S05]  /*5eb0*/  @!P0 BRA `(.L_x_106) ;  /* 0x0000000000048947 */ /* 0x000fea0003800000 */
[----:B------:R-:W-:Y:S01]  /*5ec0*/  BPT.TRAP 0x1 ;  /* 0x000000040000795c */ /* 0x000fe20000300000 */
.L_x_106:
[----:B------:R-:W0:Y:S01]  /*5ed0*/  S2R R3, SR_CgaCtaId ;  /* 0x0000000000037919 */ /* 0x000e220000008800 */
[----:B------:R-:W-:Y:S02]  /*5ee0*/  MOV R0, 0x400 ;  /* 0x0000040000007802 */ /* 0x000fe40000000f00 */
[----:B------:R-:W-:Y:S02]  /*5ef0*/  SHF.L.U32 R2, R11, 0x1f, RZ ;  /* 0x0000001f0b027819 */ /* 0x000fe400000006ff */
[----:B0-----:R-:W-:-:S05]  /*5f00*/  LEA R3, R3, R0, 0x18 ;  /* 0x0000000003037211 */ /* 0x001fca00078ec0ff */
[----:B------:R-:W-:-:S04]  /*5f10*/  VIADD R3, R3, 0x100 ;  /* 0x0000010003037836 */ /* 0x000fc80000000000 */
[C---:B------:R-:W-:Y:S02]  /*5f20*/  IMAD R5, R10.reuse, 0x8, R3 ;  /* 0x000000080a057824 */ /* 0x040fe400078e0203 */
[----:B------:R-:W-:Y:S02]  /*5f30*/  VIADD R10, R10, 0x1 ;  /* 0x000000010a0a7836 */ /* 0x000fe40000000000 */
[----:B------:R-:W0:Y:S03]  /*5f40*/  SYNCS.PHASECHK.TRANS64.TRYWAIT P0, [R5+URZ], R2 ;  /* 0x00000002050075a7 */ /* 0x000e26000800017f */
[----:B------:R-:W-:-:S04]  /*5f50*/  ISETP.NE.AND P1, PT, R10, 0x20, PT ;  /* 0x000000200a00780c */ /* 0x000fc80003f25270 */
[----:B------:R-:W-:Y:S02]  /*5f60*/  SEL R0, RZ, 0x1, P1 ;  /* 0x00000001ff007807 */ /* 0x000fe40000800000 */
[----:B------:R-:W-:Y:S02]  /*5f70*/  SEL R10, R10, RZ, P1 ;  /* 0x000000ff0a0a7207 */ /* 0x000fe40000800000 */
[----:B------:R-:W-:-:S03]  /*5f80*/  LOP3.LUT R11, R11, R0, RZ, 0x3c, !PT ;  /* 0x000000000b0b7212 */ /* 0x000fc600078e3cff */
[----:B------:R-:W-:Y:S01]  /*5f90*/  IMAD R7, R10, 0x8, R3 ;  /* 0x000000080a077824 */ /* 0x000fe200078e0203 */
[----:B------:R-:W-:Y:S01]  /*5fa0*/  SHF.L.U32 R4, R11, 0x1f, RZ ;  /* 0x0000001f0b047819 */ /* 0x000fe200000006ff */
[----:B0-----:R-:W-:Y:S06]  /*5fb0*/  @!P0 BRA `(.L_x_107) ;  /* 0x0000001400008947 */ /* 0x001fec0003800000 */
.L_x_148:
[----:B------:R-:W1:Y:S01]  /*5fc0*/  SYNCS.PHASECHK.TRANS64.TRYWAIT P0, [R7+URZ], R4 ;  /* 0x00000004070075a7 */ /* 0x000e62000800017f */
[----:B------:R-:W-:-:S05]  /*5fd0*/  VIADD R0, R10, 0x1 ;  /* 0x000000010a007836 */ /* 0x000fca0000000000 */
[----:B------:R-:W-:-:S04]  /*5fe0*/  ISETP.NE.AND P1, PT, R0, 0x20, PT ;  /* 0x000000200000780c */ /* 0x000fc80003f25270 */
[----:B0-----:R-:W-:Y:S02]  /*5ff0*/  SEL R2, RZ, 0x1, P1 ;  /* 0x00000001ff027807 */ /* 0x001fe40000800000 */
[----:B------:R-:W-:Y:S02]  /*6000*/  SEL R0, R0, RZ, P1 ;  /* 0x000000ff00007207 */ /* 0x000fe40000800000 */
[----:B------:R-:W-:-:S03]  /*6010*/  LOP3.LUT R11, R11, R2, RZ, 0x3c, !PT ;  /* 0x000000020b0b7212 */ /* 0x000fc600078e3cff */
[----:B------:R-:W-:Y:S01]  /*6020*/  IMAD R6, R0, 0x8, R3 ;  /* 0x0000000800067824 */ /* 0x000fe200078e0203 */
[----:B------:R-:W-:Y:S01]  /*6030*/  SHF.L.U32 R5, R11, 0x1f, RZ ;  /* 0x0000001f0b057819 */ /* 0x000fe200000006ff */
[----:B-1----:R-:W-:Y:S06]  /*6040*/  @!P0 BRA `(.L_x_108) ;  /* 0x0000001000f08947 */ /* 0x002fec0003800000 */
.L_x_149:
[----:B------:R-:W1:Y:S01]  /*6050*/  SYNCS.PHASECHK.TRANS64.TRYWAIT P0, [R6+URZ], R5 ;  /* 0x00000005060075a7 */ /* 0x000e62000800017f */
[----:B------:R-:W-:-:S05]  /*6060*/  VIADD R0, R0, 0x1 ;  /* 0x0000000100007836 */ /* 0x000fca0000000000 */
[----:B------:R-:W-:-:S04]  /*6070*/  ISETP.NE.AND P1, PT, R0, 0x20, PT ;  /* 0x000000200000780c */ /* 0x000fc80003f25270 */
[----:B------:R-:W-:Y:S02]  /*6080*/  SEL R2, RZ, 0x1, P1 ;  /* 0x00000001ff027807 */ /* 0x000fe40000800000 */
[----:B------:R-:W-:Y:S02]  /*6090*/  SEL R0, R0, RZ, P1 ;  /* 0x000000ff00007207 */ /* 0x000fe40000800000 */
[----:B------:R-:W-:-:S03]  /*60a0*/  LOP3.LUT R11, R11, R2, RZ, 0x3c, !PT ;  /* 0x000000020b0b7212 */ /* 0x000fc600078e3cff */
[----:B0-----:R-:W-:Y:S01]  /*60b0*/  IMAD R7, R0, 0x8, R3 ;  /* 0x0000000800077824 */ /* 0x001fe200078e0203 */
[----:B------:R-:W-:Y:S01]  /*60c0*/  SHF.L.U32 R4, R11, 0x1f, RZ ;  /* 0x0000001f0b047819 */ /* 0x000fe200000006ff */
[----:B-1----:R-:W-:Y:S06]  /*60d0*/  @!P0 BRA `(.L_x_109) ;  /* 0x0000001000e08947 */ /* 0x002fec0003800000 */
.L_x_150:
        /* <DEDUP_REMOVED lines=9> */
.L_x_151:
        /* <DEDUP_REMOVED lines=9> */
.L_x_152:
        /* <DEDUP_REMOVED lines=9> */
.L_x_153:
        /* <DEDUP_REMOVED lines=9> */
.L_x_154:
        /* <DEDUP_REMOVED lines=9> */
.L_x_155:
        /* <DEDUP_REMOVED lines=9> */
.L_x_156:
        /* <DEDUP_REMOVED lines=9> */
.L_x_157:
        /* <DEDUP_REMOVED lines=9> */
.L_x_158:
        /* <DEDUP_REMOVED lines=9> */
.L_x_159:
        /* <DEDUP_REMOVED lines=9> */
.L_x_160:
        /* <DEDUP_REMOVED lines=9> */
.L_x_161:
        /* <DEDUP_REMOVED lines=9> */
.L_x_162:
        /* <DEDUP_REMOVED lines=9> */
.L_x_163:
        /* <DEDUP_REMOVED lines=9> */
.L_x_164:
        /* <DEDUP_REMOVED lines=9> */
.L_x_165:
        /* <DEDUP_REMOVED lines=9> */
.L_x_166:
        /* <DEDUP_REMOVED lines=9> */
.L_x_167:
        /* <DEDUP_REMOVED lines=9> */
.L_x_168:
        /* <DEDUP_REMOVED lines=9> */
.L_x_169:
        /* <DEDUP_REMOVED lines=9> */
.L_x_170:
        /* <DEDUP_REMOVED lines=9> */
.L_x_171:
        /* <DEDUP_REMOVED lines=9> */
.L_x_172:
        /* <DEDUP_REMOVED lines=9> */
.L_x_173:
        /* <DEDUP_REMOVED lines=9> */
.L_x_174:
        /* <DEDUP_REMOVED lines=9> */
.L_x_175:
        /* <DEDUP_REMOVED lines=9> */
.L_x_176:
        /* <DEDUP_REMOVED lines=9> */
.L_x_177:
[----:B------:R-:W1:Y:S01]  /*7010*/  SYNCS.PHASECHK.TRANS64.TRYWAIT P0, [R6+URZ], R5 ;  /* 0x00000005060075a7 */ /* 0x000e62000800017f */
[----:B------:R-:W-:-:S05]  /*7020*/  VIADD R0, R0, 0x1 ;  /* 0x0000000100007836 */ /* 0x000fca0000000000 */
[----:B------:R-:W-:-:S04]  /*7030*/  ISETP.NE.AND P1, PT, R0, 0x20, PT ;  /* 0x000000200000780c */ /* 0x000fc80003f25270 */
[----:B------:R-:W-:Y:S02]  /*7040*/  SEL R2, RZ, 0x1, P1 ;  /* 0x00000001ff027807 */ /* 0x000fe40000800000 */
[----:B------:R-:W-:Y:S02]  /*7050*/  SEL R0, R0, RZ, P1 ;  /* 0x000000ff00007207 */ /* 0x000fe40000800000 */
[----:B------:R-:W-:Y:S01]  /*7060*/  LOP3.LUT R2, R11, R2, RZ, 0x3c, !PT ;  /* 0x000000020b027212 */ /* 0x000fe200078e3cff */
[----:B-1----:R-:W-:Y:S06]  /*7070*/  @!P0 BRA `(.L_x_137) ;  /* 0x0000000c00288947 */ /* 0x002fec0003800000 */
.L_x_178:
[----:B------:R-:W-:Y:S01]  /*7080*/  IMAD R3, R0, 0x8, R3 ;  /* 0x0000000800037824 */ /* 0x000fe200078e0203 */
[----:B------:R-:W-:-:S07]  /*7090*/  SHF.L.U32 R0, R2, 0x1f, RZ ;  /* 0x0000001f02007819 */ /* 0x000fce00000006ff */
.L_x_138:
[----:B--2---:R2:W3:Y:S02]  /*70a0*/  SYNCS.PHASECHK.TRANS64.TRYWAIT P0, [R3+URZ], R0 ;  /* 0x00000000030075a7 */ /* 0x0044e4000800017f */
[----:B---3--:R-:W-:Y:S05]  /*70b0*/  @!P0 NANOSLEEP.SYNCS 0x989680 ;  /* 0x009896800000895d */ /* 0x008fea0003900000 */
[----:B------:R-:W3:Y:S02]  /*70c0*/  @!P0 SYNCS.PHASECHK.TRANS64 P0, [R3+URZ], R0 ;  /* 0x00000000030085a7 */ /* 0x000ee4000800007f */
[----:B---3--:R-:W-:Y:S05]  /*70d0*/  @!P0 BRA `(.L_x_138) ;  /* 0xfffffffc00f08947 */ /* 0x008fea000383ffff */
.L_x_105:
[----:B------:R-:W-:Y:S05]  /*70e0*/  BSYNC B0 ;  /* 0x0000000000007941 */ /* 0x000fea0003800000 */
.L_x_104:
[----:B------:R-:W-:Y:S05]  /*70f0*/  EXIT ;  /* 0x000000000000794d */ /* 0x000fea0003800000 */
.L_x_15:
[----:B0-----:R0:W1:Y:S02]  /*7100*/  SYNCS.PHASECHK.TRANS64.TRYWAIT P0, [R17+URZ+-0x8], R10 ;  /* 0xfffff80a110075a7 */ /* 0x001064000800017f */
[----:B-1----:R-:W-:Y:S05]  /*7110*/  @!P0 NANOSLEEP.SYNCS 0x989680 ;  /* 0x009896800000895d */ /* 0x002fea0003900000 */
[----:B------:R-:W1:Y:S02]  /*7120*/  @!P0 SYNCS.PHASECHK.TRANS64 P0, [R17+URZ+-0x8], R10 ;  /* 0xfffff80a110085a7 */ /* 0x000e64000800007f */
[----:B-1----:R-:W-:Y:S05]  /*7130*/  @!P0 BRA `(.L_x_15) ;  /* 0xfffffffc00f08947 */ /* 0x002fea000383ffff */
[----:B------:R-:W-:Y:S05]  /*7140*/  BRA `(.L_x_139) ;  /* 0xffffffa8000c7947 */ /* 0x000fea000383ffff */
.L_x_20:
[----:B-1----:R-:W-:-:S04]  /*7150*/  IMAD.U32 R11, RZ, RZ, UR4 ;  /* 0x00000004ff0b7e24 */ /* 0x002fc8000f8e00ff */
[----:B------:R1:W2:Y:S03]  /*7160*/  SYNCS.PHASECHK.TRANS64.TRYWAIT P0, [R11+URZ], R10 ;  /* 0x0000000a0b0075a7 */ /* 0x0002a6000800017f */
[----:B--2---:R-:W-:Y:S05]  /*7170*/  @!P0 NANOSLEEP.SYNCS 0x989680 ;  /* 0x009896800000895d */ /* 0x004fea0003900000 */
[----:B------:R-:W2:Y:S02]  /*7180*/  @!P0 SYNCS.PHASECHK.TRANS64 P0, [R11+URZ], R10 ;  /* 0x0000000a0b0085a7 */ /* 0x000ea4000800007f */
[----:B--2---:R-:W-:Y:S05]  /*7190*/  @!P0 BRA `(.L_x_20) ;  /* 0xfffffffc00ec8947 */ /* 0x004fea000383ffff */
[----:B------:R-:W-:Y:S05]  /*71a0*/  BRA `(.L_x_19) ;  /* 0xffffffa800987947 */ /* 0x000fea000383ffff */
.L_x_26:
[----:B-1----:R-:W-:-:S04]  /*71b0*/  IMAD.U32 R12, RZ, RZ, UR6 ;  /* 0x00000006ff0c7e24 */ /* 0x002fc8000f8e00ff */
[----:B------:R1:W2:Y:S03]  /*71c0*/  SYNCS.PHASECHK.TRANS64.TRYWAIT P0, [R12+URZ], R11 ;  /* 0x0000000b0c0075a7 */ /* 0x0002a6000800017f */
[----:B--2---:R-:W-:Y:S05]  /*71d0*/  @!P0 NANOSLEEP.SYNCS 0x989680 ;  /* 0x009896800000895d */ /* 0x004fea0003900000 */
[----:B------:R-:W2:Y:S02]  /*71e0*/  @!P0 SYNCS.PHASECHK.TRANS64 P0, [R12+URZ], R11 ;  /* 0x0000000b0c0085a7 */ /* 0x000ea4000800007f */
[----:B--2---:R-:W-:Y:S05]  /*71f0*/  @!P0 BRA `(.L_x_26) ;  /* 0xfffffffc00ec8947 */ /* 0x004fea000383ffff */
[----:B------:R-:W-:Y:S05]  /*7200*/  BRA `(.L_x_25) ;  /* 0xffffffb000087947 */ /* 0x000fea000383ffff */
.L_x_34:
[----:B--2---:R2:W4:Y:S02]  /*7210*/  SYNCS.PHASECHK.TRANS64.TRYWAIT P0, [R17+URZ+0x8], R10 ;  /* 0x0000080a110075a7 */ /* 0x004524000800017f */
[----:B----4-:R-:W-:Y:S05]  /*7220*/  @!P0 NANOSLEEP.SYNCS 0x989680 ;  /* 0x009896800000895d */ /* 0x010fea0003900000 */
[----:B------:R-:W4:Y:S02]  /*7230*/  @!P0 SYNCS.PHASECHK.TRANS64 P0, [R17+URZ+0x8], R10 ;  /* 0x0000080a110085a7 */ /* 0x000f24000800007f */
[----:B----4-:R-:W-:Y:S05]  /*7240*/  @!P0 BRA `(.L_x_34) ;  /* 0xfffffffc00f08947 */ /* 0x010fea000383ffff */
[----:B------:R-:W-:Y:S05]  /*7250*/  BRA `(.L_x_140) ;  /* 0xffffffb800207947 */ /* 0x000fea000383ffff */
.L_x_91:
[----:B------:R-:W-:Y:S01]  /*7260*/  BSSY B1, `(.L_x_141) ;  /* 0x0000006000017945 */ /* 0x000fe20003800000 */
[----:B------:R-:W-:-:S07]  /*7270*/  IMAD.MOV.U32 R5, RZ, RZ, -0x1 ;  /* 0xffffffffff057424 */ /* 0x000fce00078e00ff */
[----:B------:R-:W-:Y:S05]  /*7280*/  WARPSYNC.COLLECTIVE R5, `(.L_x_142) ;  /* 0x00000000050c7348 */ /* 0x000fea0003c00000 */
[----:B------:R-:W-:Y:S02]  /*7290*/  ELECT P1, UR62, PT ;  /* 0x00000000003e782f */ /* 0x000fe40003820000 */
[----:B------:R-:W-:Y:S01]  /*72a0*/  MOV R5, UR62 ;  /* 0x0000003e00057c02 */ /* 0x000fe20008000f00 */
[----:B------:R-:W-:Y:S10]  /*72b0*/  ENDCOLLECTIVE ;  /* 0x000000000000791b */ /* 0x000ff40003800000 */
.L_x_142:
[----:B------:R-:W-:Y:S05]  /*72c0*/  BSYNC B1 ;  /* 0x0000000000017941 */ /* 0x000fea0003800000 */
.L_x_141:
[----:B------:R-:W-:Y:S05]  /*72d0*/  BRA `(.L_x_143) ;  /* 0xffffffe000107947 */ /* 0x000fea000383ffff */
.L_x_94:
[----:B-1----:R1:W2:Y:S02]  /*72e0*/  SYNCS.PHASECHK.TRANS64.TRYWAIT P1, [R14+URZ+0x100], R5 ;  /* 0x000100050e0075a7 */ /* 0x0022a4000802017f */
[----:B--2---:R-:W-:Y:S05]  /*72f0*/  @!P1 NANOSLEEP.SYNCS 0x989680 ;  /* 0x009896800000995d */ /* 0x004fea0003900000 */
[----:B------:R-:W2:Y:S02]  /*7300*/  @!P1 SYNCS.PHASECHK.TRANS64 P1, [R14+URZ+0x100], R5 ;  /* 0x000100050e0095a7 */ /* 0x000ea4000802007f */
[----:B--2---:R-:W-:Y:S05]  /*7310*/  @!P1 BRA `(.L_x_94) ;  /* 0xfffffffc00f09947 */ /* 0x004fea000383ffff */
[----:B------:R-:W-:Y:S05]  /*7320*/  BRA `(.L_x_144) ;  /* 0xffffffe000447947 */ /* 0x000fea000383ffff */
.L_x_103:
[----:B------:R-:W-:Y:S01]  /*7330*/  BSSY B0, `(.L_x_145) ;  /* 0x0000006000007945 */ /* 0x000fe20003800000 */
[----:B------:R-:W-:-:S07]  /*7340*/  IMAD.MOV.U32 R5, RZ, RZ, -0x1 ;  /* 0xffffffffff057424 */ /* 0x000fce00078e00ff */
[----:B------:R-:W-:Y:S05]  /*7350*/  WARPSYNC.COLLECTIVE R5, `(.L_x_146) ;  /* 0x00000000050c7348 */ /* 0x000fea0003c00000 */
[----:B------:R-:W-:Y:S02]  /*7360*/  ELECT P1, UR62, PT ;  /* 0x00000000003e782f */ /* 0x000fe40003820000 */
[----:B------:R-:W-:Y:S01]  /*7370*/  MOV R5, UR62 ;  /* 0x0000003e00057c02 */ /* 0x000fe20008000f00 */
[----:B------:R-:W-:Y:S10]  /*7380*/  ENDCOLLECTIVE ;  /* 0x000000000000791b */ /* 0x000ff40003800000 */
.L_x_146:
[----:B------:R-:W-:Y:S05]  /*7390*/  BSYNC B0 ;  /* 0x0000000000007941 */ /* 0x000fea0003800000 */
.L_x_145:
[----:B------:R-:W-:Y:S01]  /*73a0*/  PLOP3.LUT P0, PT, P1, PT, PT, 0x80, 0x0 ;  /* 0x000000000000781c */ /* 0x000fe20000f0f070 */
[----:B------:R-:W-:-:S12]  /*73b0*/  BRA `(.L_x_147) ;  /* 0xffffffe800a87947 */ /* 0x000fd8000383ffff */
.L_x_107:
[----:B0-----:R0:W1:Y:S02]  /*73c0*/  SYNCS.PHASECHK.TRANS64.TRYWAIT P0, [R5+URZ], R2 ;  /* 0x00000002050075a7 */ /* 0x001064000800017f */
[----:B-1----:R-:W-:Y:S05]  /*73d0*/  @!P0 NANOSLEEP.SYNCS 0x989680 ;  /* 0x009896800000895d */ /* 0x002fea0003900000 */
[----:B------:R-:W1:Y:S02]  /*73e0*/  @!P0 SYNCS.PHASECHK.TRANS64 P0, [R5+URZ], R2 ;  /* 0x00000002050085a7 */ /* 0x000e64000800007f */
[----:B-1----:R-:W-:Y:S05]  /*73f0*/  @!P0 BRA `(.L_x_107) ;  /* 0xfffffffc00f08947 */ /* 0x002fea000383ffff */
[----:B------:R-:W-:Y:S05]  /*7400*/  BRA `(.L_x_148) ;  /* 0xffffffe800ec7947 */ /* 0x000fea000383ffff */
.L_x_108:
[----:B0-----:R0:W1:Y:S02]  /*7410*/  SYNCS.PHASECHK.TRANS64.TRYWAIT P0, [R7+URZ], R4 ;  /* 0x00000004070075a7 */ /* 0x001064000800017f */
[----:B-1----:R-:W-:Y:S05]  /*7420*/  @!P0 NANOSLEEP.SYNCS 0x989680 ;  /* 0x009896800000895d */ /* 0x002fea0003900000 */
[----:B------:R-:W1:Y:S02]  /*7430*/  @!P0 SYNCS.PHASECHK.TRANS64 P0, [R7+URZ], R4 ;  /* 0x00000004070085a7 */ /* 0x000e64000800007f */
[----:B-1----:R-:W-:Y:S05]  /*7440*/  @!P0 BRA `(.L_x_108) ;  /* 0xfffffffc00f08947 */ /* 0x002fea000383ffff */
[----:B------:R-:W-:Y:S05]  /*7450*/  BRA `(.L_x_149) ;  /* 0xffffffe800fc7947 */ /* 0x000fea000383ffff */
.L_x_109:
[----:B0-----:R0:W1:Y:S02]  /*7460*/  SYNCS.PHASECHK.TRANS64.TRYWAIT P0, [R6+URZ], R5 ;  /* 0x00000005060075a7 */ /* 0x001064000800017f */
[----:B-1----:R-:W-:Y:S05]  /*7470*/  @!P0 NANOSLEEP.SYNCS 0x989680 ;  /* 0x009896800000895d */ /* 0x002fea0003900000 */
[----:B------:R-:W1:Y:S02]  /*7480*/  @!P0 SYNCS.PHASECHK.TRANS64 P0, [R6+URZ], R5 ;  /* 0x00000005060085a7 */ /* 0x000e64000800007f */
[----:B-1----:R-:W-:Y:S05]  /*7490*/  @!P0 BRA `(.L_x_109) ;  /* 0xfffffffc00f08947 */ /* 0x002fea000383ffff */
[----:B------:R-:W-:Y:S05]  /*74a0*/  BRA `(.L_x_150) ;  /* 0xffffffec000c7947 */ /* 0x000fea000383ffff */
.L_x_110:
[----:B0-----:R0:W1:Y:S02]  /*74b0*/  SYNCS.PHASECHK.TRANS64.TRYWAIT P0, [R7+URZ], R4 ;  /* 0x00000004070075a7 */ /* 0x001064000800017f */
[----:B-1----:R-:W-:Y:S05]  /*74c0*/  @!P0 NANOSLEEP.SYNCS 0x989680 ;  /* 0x009896800000895d */ /* 0x002fea0003900000 */
[----:B------:R-:W1:Y:S02]  /*74d0*/  @!P0 SYNCS.PHASECHK.TRANS64 P0, [R7+URZ], R4 ;  /* 0x00000004070085a7 */ /* 0x000e64000800007f */
[----:B-1----:R-:W-:Y:S05]  /*74e0*/  @!P0 BRA `(.L_x_110) ;  /* 0xfffffffc00f08947 */ /* 0x002fea000383ffff */
[----:B------:R-:W-:Y:S05]  /*74f0*/  BRA `(.L_x_151) ;  /* 0xffffffec001c7947 */ /* 0x000fea000383ffff */
.L_x_111:
[----:B0-----:R0:W1:Y:S02]  /*7500*/  SYNCS.PHASECHK.TRANS64.TRYWAIT P0, [R6+URZ], R5 ;  /* 0x00000005060075a7 */ /* 0x001064000800017f */
[----:B-1----:R-:W-:Y:S05]  /*7510*/  @!P0 NANOSLEEP.SYNCS 0x989680 ;  /* 0x009896800000895d */ /* 0x002fea0003900000 */
[----:B------:R-:W1:Y:S02]  /*7520*/  @!P0 SYNCS.PHASECHK.TRANS64 P0, [R6+URZ], R5 ;  /* 0x00000005060085a7 */ /* 0x000e64000800007f */
[----:B-1----:R-:W-:Y:S05]  /*7530*/  @!P0 BRA `(.L_x_111) ;  /* 0xfffffffc00f08947 */ /* 0x002fea000383ffff */
[----:B------:R-:W-:Y:S05]  /*7540*/  BRA `(.L_x_152) ;  /* 0xffffffec002c7947 */ /* 0x000fea000383ffff */
.L_x_112:
[----:B0-----:R0:W1:Y:S02]  /*7550*/  SYNCS.PHASECHK.TRANS64.TRYWAIT P0, [R7+URZ], R4 ;  /* 0x00000004070075a7 */ /* 0x001064000800017f */
[----:B-1----:R-:W-:Y:S05]  /*7560*/  @!P0 NANOSLEEP.SYNCS 0x989680 ;  /* 0x009896800000895d */ /* 0x002fea0003900000 */
[----:B------:R-:W1:Y:S02]  /*7570*/  @!P0 SYNCS.PHASECHK.TRANS64 P0, [R7+URZ], R4 ;  /* 0x00000004070085a7 */ /* 0x000e64000800007f */
[----:B-1----:R-:W-:Y:S05]  /*7580*/  @!P0 BRA `(.L_x_112) ;  /* 0xfffffffc00f08947 */ /* 0x002fea000383ffff */
[----:B------:R-:W-:Y:S05]  /*7590*/  BRA `(.L_x_153) ;  /* 0xffffffec003c7947 */ /* 0x000fea000383ffff */
.L_x_113:
[----:B0-----:R0:W1:Y:S02]  /*75a0*/  SYNCS.PHASECHK.TRANS64.TRYWAIT P0, [R6+URZ], R5 ;  /* 0x00000005060075a7 */ /* 0x001064000800017f */
[----:B-1----:R-:W-:Y:S05]  /*75b0*/  @!P0 NANOSLEEP.SYNCS 0x989680 ;  /* 0x009896800000895d */ /* 0x002fea0003900000 */
[----:B------:R-:W1:Y:S02]  /*75c0*/  @!P0 SYNCS.PHASECHK.TRANS64 P0, [R6+URZ], R5 ;  /* 0x00000005060085a7 */ /* 0x000e64000800007f */
[----:B-1----:R-:W-:Y:S05]  /*75d0*/  @!P0 BRA `(.L_x_113) ;  /* 0xfffffffc00f08947 */ /* 0x002fea000383ffff */
[----:B------:R-:W-:Y:S05]  /*75e0*/  BRA `(.L_x_154) ;  /* 0xffffffec004c7947 */ /* 0x000fea000383ffff */
.L_x_114:
[----:B0-----:R0:W1:Y:S02]  /*75f0*/  SYNCS.PHASECHK.TRANS64.TRYWAIT P0, [R7+URZ], R4 ;  /* 0x00000004070075a7 */ /* 0x001064000800017f */
[----:B-1----:R-:W-:Y:S05]  /*7600*/  @!P0 NANOSLEEP.SYNCS 0x989680 ;  /* 0x009896800000895d */ /* 0x002fea0003900000 */
[----:B------:R-:W1:Y:S02]  /*7610*/  @!P0 SYNCS.PHASECHK.TRANS64 P0, [R7+URZ], R4 ;  /* 0x00000004070085a7 */ /* 0x000e64000800007f */
[----:B-1----:R-:W-:Y:S05]  /*7620*/  @!P0 BRA `(.L_x_114) ;  /* 0xfffffffc00f08947 */ /* 0x002fea000383ffff */
[----:B------:R-:W-:Y:S05]  /*7630*/  BRA `(.L_x_155) ;  /* 0xffffffec005c7947 */ /* 0x000fea000383ffff */
.L_x_115:
[----:B0-----:R0:W1:Y:S02]  /*7640*/  SYNCS.PHASECHK.TRANS64.TRYWAIT P0, [R6+URZ], R5 ;  /* 0x00000005060075a7 */ /* 0x001064000800017f */
[----:B-1----:R-:W-:Y:S05]  /*7650*/  @!P0 NANOSLEEP.SYNCS 0x989680 ;  /* 0x009896800000895d */ /* 0x002fea0003900000 */
[----:B------:R-:W1:Y:S02]  /*7660*/  @!P0 SYNCS.PHASECHK.TRANS64 P0, [R6+URZ], R5 ;  /* 0x00000005060085a7 */ /* 0x000e64000800007f */
[----:B-1----:R-:W-:Y:S05]  /*7670*/  @!P0 BRA `(.L_x_115) ;  /* 0xfffffffc00f08947 */ /* 0x002fea000383ffff */
[----:B------:R-:W-:Y:S05]  /*7680*/  BRA `(.L_x_156) ;  /* 0xffffffec006c7947 */ /* 0x000fea000383ffff */
.L_x_116:
[----:B0-----:R0:W1:Y:S02]  /*7690*/  SYNCS.PHASECHK.TRANS64.TRYWAIT P0, [R7+URZ], R4 ;  /* 0x00000004070075a7 */ /* 0x001064000800017f */
[----:B-1----:R-:W-:Y:S05]  /*76a0*/  @!P0 NANOSLEEP.SYNCS 0x989680 ;  /* 0x009896800000895d */ /* 0x002fea0003900000 */
[----:B------:R-:W1:Y:S02]  /*76b0*/  @!P0 SYNCS.PHASECHK.TRANS64 P0, [R7+URZ], R4 ;  /* 0x00000004070085a7 */ /* 0x000e64000800007f */
[----:B-1----:R-:W-:Y:S05]  /*76c0*/  @!P0 BRA `(.L_x_116) ;  /* 0xfffffffc00f08947 */ /* 0x002fea000383ffff */
[----:B------:R-:W-:Y:S05]  /*76d0*/  BRA `(.L_x_157) ;  /* 0xffffffec007c7947 */ /* 0x000fea000383ffff */
.L_x_117:
[----:B0-----:R0:W1:Y:S02]  /*76e0*/  SYNCS.PHASECHK.TRANS64.TRYWAIT P0, [R6+URZ], R5 ;  /* 0x00000005060075a7 */ /* 0x001064000800017f */
[----:B-1----:R-:W-:Y:S05]  /*76f0*/  @!P0 NANOSLEEP.SYNCS 0x989680 ;  /* 0x009896800000895d */ /* 0x002fea0003900000 */
[----:B------:R-:W1:Y:S02]  /*7700*/  @!P0 SYNCS.PHASECHK.TRANS64 P0, [R6+URZ], R5 ;  /* 0x00000005060085a7 */ /* 0x000e64000800007f */
[----:B-1----:R-:W-:Y:S05]  /*7710*/  @!P0 BRA `(.L_x_117) ;  /* 0xfffffffc00f08947 */ /* 0x002fea000383ffff */
[----:B------:R-:W-:Y:S05]  /*7720*/  BRA `(.L_x_158) ;  /* 0xffffffec008c7947 */ /* 0x000fea000383ffff */
.L_x_118:
[----:B0-----:R0:W1:Y:S02]  /*7730*/  SYNCS.PHASECHK.TRANS64.TRYWAIT P0, [R7+URZ], R4 ;  /* 0x00000004070075a7 */ /* 0x001064000800017f */
[----:B-1----:R-:W-:Y:S05]  /*7740*/  @!P0 NANOSLEEP.SYNCS 0x989680 ;  /* 0x009896800000895d */ /* 0x002fea0003900000 */
[----:B------:R-:W1:Y:S02]  /*7750*/  @!P0 SYNCS.PHASECHK.TRANS64 P0, [R7+URZ], R4 ;  /* 0x00000004070085a7 */ /* 0x000e64000800007f */
[----:B-1----:R-:W-:Y:S05]  /*7760*/  @!P0 BRA `(.L_x_118) ;  /* 0xfffffffc00f08947 */ /* 0x002fea000383ffff */
[----:B------:R-:W-:Y:S05]  /*7770*/  BRA `(.L_x_159) ;  /* 0xffffffec009c7947 */ /* 0x000fea000383ffff */
.L_x_119:
[----:B0-----:R0:W1:Y:S02]  /*7780*/  SYNCS.PHASECHK.TRANS64.TRYWAIT P0, [R6+URZ], R5 ;  /* 0x00000005060075a7 */ /* 0x001064000800017f */
[----:B-1----:R-:W-:Y:S05]  /*7790*/  @!P0 NANOSLEEP.SYNCS 0x989680 ;  /* 0x009896800000895d */ /* 0x002fea0003900000 */
[----:B------:R-:W1:Y:S02]  /*77a0*/  @!P0 SYNCS.PHASECHK.TRANS64 P0, [R6+URZ], R5 ;  /* 0x00000005060085a7 */ /* 0x000e64000800007f */
[----:B-1----:R-:W-:Y:S05]  /*77b0*/  @!P0 BRA `(.L_x_119) ;  /* 0xfffffffc00f08947 */ /* 0x002fea000383ffff */
[----:B------:R-:W-:Y:S05]  /*77c0*/  BRA `(.L_x_160) ;  /* 0xffffffec00ac7947 */ /* 0x000fea000383ffff */
.L_x_120:
[----:B0-----:R0:W1:Y:S02]  /*77d0*/  SYNCS.PHASECHK.TRANS64.TRYWAIT P0, [R7+URZ], R4 ;  /* 0x00000004070075a7 */ /* 0x001064000800017f */
[----:B-1----:R-:W-:Y:S05]  /*77e0*/  @!P0 NANOSLEEP.SYNCS 0x989680 ;  /* 0x009896800000895d */ /* 0x002fea0003900000 */
[----:B------:R-:W1:Y:S02]  /*77f0*/  @!P0 SYNCS.PHASECHK.TRANS64 P0, [R7+URZ], R4 ;  /* 0x00000004070085a7 */ /* 0x000e64000800007f */
[----:B-1----:R-:W-:Y:S05]  /*7800*/  @!P0 BRA `(.L_x_120) ;  /* 0xfffffffc00f08947 */ /* 0x002fea000383ffff */
[----:B------:R-:W-:Y:S05]  /*7810*/  BRA `(.L_x_161) ;  /* 0xffffffec00bc7947 */ /* 0x000fea000383ffff */
.L_x_121:
[----:B0-----:R0:W1:Y:S02]  /*7820*/  SYNCS.PHASECHK.TRANS64.TRYWAIT P0, [R6+URZ], R5 ;  /* 0x00000005060075a7 */ /* 0x001064000800017f */
[----:B-1----:R-:W-:Y:S05]  /*7830*/  @!P0 NANOSLEEP.SYNCS 0x989680 ;  /* 0x009896800000895d */ /* 0x002fea0003900000 */
[----:B------:R-:W1:Y:S02]  /*7840*/  @!P0 SYNCS.PHASECHK.TRANS64 P0, [R6+URZ], R5 ;  /* 0x00000005060085a7 */ /* 0x000e64000800007f */
[----:B-1----:R-:W-:Y:S05]  /*7850*/  @!P0 BRA `(.L_x_121) ;  /* 0xfffffffc00f08947 */ /* 0x002fea000383ffff */
[----:B------:R-:W-:Y:S05]  /*7860*/  BRA `(.L_x_162) ;  /* 0xffffffec00cc7947 */ /* 0x000fea000383ffff */
.L_x_122:
[----:B0-----:R0:W1:Y:S02]  /*7870*/  SYNCS.PHASECHK.TRANS64.TRYWAIT P0, [R7+URZ], R4 ;  /* 0x00000004070075a7 */ /* 0x001064000800017f */
[----:B-1----:R-:W-:Y:S05]  /*7880*/  @!P0 NANOSLEEP.SYNCS 0x989680 ;  /* 0x009896800000895d */ /* 0x002fea0003900000 */
[----:B------:R-:W1:Y:S02]  /*7890*/  @!P0 SYNCS.PHASECHK.TRANS64 P0, [R7+URZ], R4 ;  /* 0x00000004070085a7 */ /* 0x000e64000800007f */
[----:B-1----:R-:W-:Y:S05]  /*78a0*/  @!P0 BRA `(.L_x_122) ;  /* 0xfffffffc00f08947 */ /* 0x002fea000383ffff */
[----:B------:R-:W-:Y:S05]  /*78b0*/  BRA `(.L_x_163) ;  /* 0xffffffec00dc7947 */ /* 0x000fea000383ffff */
.L_x_123:
[----:B0-----:R0:W1:Y:S02]  /*78c0*/  SYNCS.PHASECHK.TRANS64.TRYWAIT P0, [R6+URZ], R5 ;  /* 0x00000005060075a7 */ /* 0x001064000800017f */
[----:B-1----:R-:W-:Y:S05]  /*78d0*/  @!P0 NANOSLEEP.SYNCS 0x989680 ;  /* 0x009896800000895d */ /* 0x002fea0003900000 */
[----:B------:R-:W1:Y:S02]  /*78e0*/  @!P0 SYNCS.PHASECHK.TRANS64 P0, [R6+URZ], R5 ;  /* 0x00000005060085a7 */ /* 0x000e64000800007f */
[----:B-1----:R-:W-:Y:S05]  /*78f0*/  @!P0 BRA `(.L_x_123) ;  /* 0xfffffffc00f08947 */ /* 0x002fea000383ffff */
[----:B------:R-:W-:Y:S05]  /*7900*/  BRA `(.L_x_164) ;  /* 0xffffffec00ec7947 */ /* 0x000fea000383ffff */
.L_x_124:
[----:B0-----:R0:W1:Y:S02]  /*7910*/  SYNCS.PHASECHK.TRANS64.TRYWAIT P0, [R7+URZ], R4 ;  /* 0x00000004070075a7 */ /* 0x001064000800017f */
[----:B-1----:R-:W-:Y:S05]  /*7920*/  @!P0 NANOSLEEP.SYNCS 0x989680 ;  /* 0x009896800000895d */ /* 0x002fea0003900000 */
[----:B------:R-:W1:Y:S02]  /*7930*/  @!P0 SYNCS.PHASECHK.TRANS64 P0, [R7+URZ], R4 ;  /* 0x00000004070085a7 */ /* 0x000e64000800007f */
[----:B-1----:R-:W-:Y:S05]  /*7940*/  @!P0 BRA `(.L_x_124) ;  /* 0xfffffffc00f08947 */ /* 0x002fea000383ffff */
[----:B------:R-:W-:Y:S05]  /*7950*/  BRA `(.L_x_165) ;  /* 0xffffffec00fc7947 */ /* 0x000fea000383ffff */
.L_x_125:
[----:B0-----:R0:W1:Y:S02]  /*7960*/  SYNCS.PHASECHK.TRANS64.TRYWAIT P0, [R6+URZ], R5 ;  /* 0x00000005060075a7 */ /* 0x001064000800017f */
[----:B-1----:R-:W-:Y:S05]  /*7970*/  @!P0 NANOSLEEP.SYNCS 0x989680 ;  /* 0x009896800000895d */ /* 0x002fea0003900000 */
[----:B------:R-:W1:Y:S02]  /*7980*/  @!P0 SYNCS.PHASECHK.TRANS64 P0, [R6+URZ], R5 ;  /* 0x00000005060085a7 */ /* 0x000e64000800007f */
[----:B-1----:R-:W-:Y:S05]  /*7990*/  @!P0 BRA `(.L_x_125) ;  /* 0xfffffffc00f08947 */ /* 0x002fea000383ffff */
[----:B------:R-:W-:Y:S05]  /*79a0*/  BRA `(.L_x_166) ;  /* 0xfffffff0000c7947 */ /* 0x000fea000383ffff */
.L_x_126:
[----:B0-----:R0:W1:Y:S02]  /*79b0*/  SYNCS.PHASECHK.TRANS64.TRYWAIT P0, [R7+URZ], R4 ;  /* 0x00000004070075a7 */ /* 0x001064000800017f */
[----:B-1----:R-:W-:Y:S05]  /*79c0*/  @!P0 NANOSLEEP.SYNCS 0x989680 ;  /* 0x009896800000895d */ /* 0x002fea0003900000 */
[----:B------:R-:W1:Y:S02]  /*79d0*/  @!P0 SYNCS.PHASECHK.TRANS64 P0, [R7+URZ], R4 ;  /* 0x00000004070085a7 */ /* 0x000e64000800007f */
[----:B-1----:R-:W-:Y:S05]  /*79e0*/  @!P0 BRA `(.L_x_126) ;  /* 0xfffffffc00f08947 */ /* 0x002fea000383ffff */
[----:B------:R-:W-:Y:S05]  /*79f0*/  BRA `(.L_x_167) ;  /* 0xfffffff0001c7947 */ /* 0x000fea000383ffff */
.L_x_127:
[----:B0-----:R0:W1:Y:S02]  /*7a00*/  SYNCS.PHASECHK.TRANS64.TRYWAIT P0, [R6+URZ], R5 ;  /* 0x00000005060075a7 */ /* 0x001064000800017f */
[----:B-1----:R-:W-:Y:S05]  /*7a10*/  @!P0 NANOSLEEP.SYNCS 0x989680 ;  /* 0x009896800000895d */ /* 0x002fea0003900000 */
[----:B------:R-:W1:Y:S02]  /*7a20*/  @!P0 SYNCS.PHASECHK.TRANS64 P0, [R6+URZ], R5 ;  /* 0x00000005060085a7 */ /* 0x000e64000800007f */
[----:B-1----:R-:W-:Y:S05]  /*7a30*/  @!P0 BRA `(.L_x_127) ;  /* 0xfffffffc00f08947 */ /* 0x002fea000383ffff */
[----:B------:R-:W-:Y:S05]  /*7a40*/  BRA `(.L_x_168) ;  /* 0xfffffff0002c7947 */ /* 0x000fea000383ffff */
.L_x_128:
[----:B0-----:R0:W1:Y:S02]  /*7a50*/  SYNCS.PHASECHK.TRANS64.TRYWAIT P0, [R7+URZ], R4 ;  /* 0x00000004070075a7 */ /* 0x001064000800017f */
[----:B-1----:R-:W-:Y:S05]  /*7a60*/  @!P0 NANOSLEEP.SYNCS 0x989680 ;  /* 0x009896800000895d */ /* 0x002fea0003900000 */
[----:B------:R-:W1:Y:S02]  /*7a70*/  @!P0 SYNCS.PHASECHK.TRANS64 P0, [R7+URZ], R4 ;  /* 0x00000004070085a7 */ /* 0x000e64000800007f */
[----:B-1----:R-:W-:Y:S05]  /*7a80*/  @!P0 BRA `(.L_x_128) ;  /* 0xfffffffc00f08947 */ /* 0x002fea000383ffff */
[----:B------:R-:W-:Y:S05]  /*7a90*/  BRA `(.L_x_169) ;  /* 0xfffffff0003c7947 */ /* 0x000fea000383ffff */
.L_x_129:
[----:B0-----:R0:W1:Y:S02]  /*7aa0*/  SYNCS.PHASECHK.TRANS64.TRYWAIT P0, [R6+URZ], R5 ;  /* 0x00000005060075a7 */ /* 0x001064000800017f */
[----:B-1----:R-:W-:Y:S05]  /*7ab0*/  @!P0 NANOSLEEP.SYNCS 0x989680 ;  /* 0x009896800000895d */ /* 0x002fea0003900000 */
[----:B------:R-:W1:Y:S02]  /*7ac0*/  @!P0 SYNCS.PHASECHK.TRANS64 P0, [R6+URZ], R5 ;  /* 0x00000005060085a7 */ /* 0x000e64000800007f */
[----:B-1----:R-:W-:Y:S05]  /*7ad0*/  @!P0 BRA `(.L_x_129) ;  /* 0xfffffffc00f08947 */ /* 0x002fea000383ffff */
[----:B------:R-:W-:Y:S05]  /*7ae0*/  BRA `(.L_x_170) ;  /* 0xfffffff0004c7947 */ /* 0x000fea000383ffff */
.L_x_130:
[----:B0-----:R0:W1:Y:S02]  /*7af0*/  SYNCS.PHASECHK.TRANS64.TRYWAIT P0, [R7+URZ], R4 ;  /* 0x00000004070075a7 */ /* 0x001064000800017f */
[----:B-1----:R-:W-:Y:S05]  /*7b00*/  @!P0 NANOSLEEP.SYNCS 0x989680 ;  /* 0x009896800000895d */ /* 0x002fea0003900000 */
[----:B------:R-:W1:Y:S02]  /*7b10*/  @!P0 SYNCS.PHASECHK.TRANS64 P0, [R7+URZ], R4 ;  /* 0x00000004070085a7 */ /* 0x000e64000800007f */
[----:B-1----:R-:W-:Y:S05]  /*7b20*/  @!P0 BRA `(.L_x_130) ;  /* 0xfffffffc00f08947 */ /* 0x002fea000383ffff */
[----:B------:R-:W-:Y:S05]  /*7b30*/  BRA `(.L_x_171) ;  /* 0xfffffff0005c7947 */ /* 0x000fea000383ffff */
.L_x_131:
[----:B0-----:R0:W1:Y:S02]  /*7b40*/  SYNCS.PHASECHK.TRANS64.TRYWAIT P0, [R6+URZ], R5 ;  /* 0x00000005060075a7 */ /* 0x001064000800017f */
[----:B-1----:R-:W-:Y:S05]  /*7b50*/  @!P0 NANOSLEEP.SYNCS 0x989680 ;  /* 0x009896800000895d */ /* 0x002fea0003900000 */
[----:B------:R-:W1:Y:S02]  /*7b60*/  @!P0 SYNCS.PHASECHK.TRANS64 P0, [R6+URZ], R5 ;  /* 0x00000005060085a7 */ /* 0x000e64000800007f */
[----:B-1----:R-:W-:Y:S05]  /*7b70*/  @!P0 BRA `(.L_x_131) ;  /* 0xfffffffc00f08947 */ /* 0x002fea000383ffff */
[----:B------:R-:W-:Y:S05]  /*7b80*/  BRA `(.L_x_172) ;  /* 0xfffffff0006c7947 */ /* 0x000fea000383ffff */
.L_x_132:
[----:B0-----:R0:W1:Y:S02]  /*7b90*/  SYNCS.PHASECHK.TRANS64.TRYWAIT P0, [R7+URZ], R4 ;  /* 0x00000004070075a7 */ /* 0x001064000800017f */
[----:B-1----:R-:W-:Y:S05]  /*7ba0*/  @!P0 NANOSLEEP.SYNCS 0x989680 ;  /* 0x009896800000895d */ /* 0x002fea0003900000 */
[----:B------:R-:W1:Y:S02]  /*7bb0*/  @!P0 SYNCS.PHASECHK.TRANS64 P0, [R7+URZ], R4 ;  /* 0x00000004070085a7 */ /* 0x000e64000800007f */
[----:B-1----:R-:W-:Y:S05]  /*7bc0*/  @!P0 BRA `(.L_x_132) ;  /* 0xfffffffc00f08947 */ /* 0x002fea000383ffff */
[----:B------:R-:W-:Y:S05]  /*7bd0*/  BRA `(.L_x_173) ;  /* 0xfffffff0007c7947 */ /* 0x000fea000383ffff */
.L_x_133:
[----:B0-----:R0:W1:Y:S02]  /*7be0*/  SYNCS.PHASECHK.TRANS64.TRYWAIT P0, [R6+URZ], R5 ;  /* 0x00000005060075a7 */ /* 0x001064000800017f */
[----:B-1----:R-:W-:Y:S05]  /*7bf0*/  @!P0 NANOSLEEP.SYNCS 0x989680 ;  /* 0x009896800000895d */ /* 0x002fea0003900000 */
[----:B------:R-:W1:Y:S02]  /*7c00*/  @!P0 SYNCS.PHASECHK.TRANS64 P0, [R6+URZ], R5 ;  /* 0x00000005060085a7 */ /* 0x000e64000800007f */
[----:B-1----:R-:W-:Y:S05]  /*7c10*/  @!P0 BRA `(.L_x_133) ;  /* 0xfffffffc00f08947 */ /* 0x002fea000383ffff */
[----:B------:R-:W-:Y:S05]  /*7c20*/  BRA `(.L_x_174) ;  /* 0xfffffff0008c7947 */ /* 0x000fea000383ffff */
.L_x_134:
[----:B0-----:R0:W1:Y:S02]  /*7c30*/  SYNCS.PHASECHK.TRANS64.TRYWAIT P0, [R7+URZ], R4 ;  /* 0x00000004070075a7 */ /* 0x001064000800017f */
[----:B-1----:R-:W-:Y:S05]  /*7c40*/  @!P0 NANOSLEEP.SYNCS 0x989680 ;  /* 0x009896800000895d */ /* 0x002fea0003900000 */
[----:B------:R-:W1:Y:S02]  /*7c50*/  @!P0 SYNCS.PHASECHK.TRANS64 P0, [R7+URZ], R4 ;  /* 0x00000004070085a7 */ /* 0x000e64000800007f */
[----:B-1----:R-:W-:Y:S05]  /*7c60*/  @!P0 BRA `(.L_x_134) ;  /* 0xfffffffc00f08947 */ /* 0x002fea000383ffff */
[----:B------:R-:W-:Y:S05]  /*7c70*/  BRA `(.L_x_175) ;  /* 0xfffffff0009c7947 */ /* 0x000fea000383ffff */
.L_x_135:
[----:B0-----:R0:W1:Y:S02]  /*7c80*/  SYNCS.PHASECHK.TRANS64.TRYWAIT P0, [R6+URZ], R5 ;  /* 0x00000005060075a7 */ /* 0x001064000800017f */
[----:B-1----:R-:W-:Y:S05]  /*7c90*/  @!P0 NANOSLEEP.SYNCS 0x989680 ;  /* 0x009896800000895d */ /* 0x002fea0003900000 */
[----:B------:R-:W1:Y:S02]  /*7ca0*/  @!P0 SYNCS.PHASECHK.TRANS64 P0, [R6+URZ], R5 ;  /* 0x00000005060085a7 */ /* 0x000e64000800007f */
[----:B-1----:R-:W-:Y:S05]  /*7cb0*/  @!P0 BRA `(.L_x_135) ;  /* 0xfffffffc00f08947 */ /* 0x002fea000383ffff */
[----:B------:R-:W-:Y:S05]  /*7cc0*/  BRA `(.L_x_176) ;  /* 0xfffffff000ac7947 */ /* 0x000fea000383ffff */
.L_x_136:
[----:B0-----:R0:W1:Y:S02]  /*7cd0*/  SYNCS.PHASECHK.TRANS64.TRYWAIT P0, [R7+URZ], R4 ;  /* 0x00000004070075a7 */ /* 0x001064000800017f */
[----:B-1----:R-:W-:Y:S05]  /*7ce0*/  @!P0 NANOSLEEP.SYNCS 0x989680 ;  /* 0x009896800000895d */ /* 0x002fea0003900000 */
[----:B------:R-:W1:Y:S02]  /*7cf0*/  @!P0 SYNCS.PHASECHK.TRANS64 P0, [R7+URZ], R4 ;  /* 0x00000004070085a7 */ /* 0x000e64000800007f */
[----:B-1----:R-:W-:Y:S05]  /*7d00*/  @!P0 BRA `(.L_x_136) ;  /* 0xfffffffc00f08947 */ /* 0x002fea000383ffff */
[----:B------:R-:W-:Y:S05]  /*7d10*/  BRA `(.L_x_177) ;  /* 0xfffffff000bc7947 */ /* 0x000fea000383ffff */
.L_x_137:
[----:B-1----:R1:W2:Y:S02]  /*7d20*/  SYNCS.PHASECHK.TRANS64.TRYWAIT P0, [R6+URZ], R5 ;  /* 0x00000005060075a7 */ /* 0x0022a4000800017f */
[----:B--2---:R-:W-:Y:S05]  /*7d30*/  @!P0 NANOSLEEP.SYNCS 0x989680 ;  /* 0x009896800000895d */ /* 0x004fea0003900000 */
[----:B------:R-:W2:Y:S02]  /*7d40*/  @!P0 SYNCS.PHASECHK.TRANS64 P0, [R6+URZ], R5 ;  /* 0x00000005060085a7 */ /* 0x000ea4000800007f */
[----:B--2---:R-:W-:Y:S05]  /*7d50*/  @!P0 BRA `(.L_x_137) ;  /* 0xfffffffc00f08947 */ /* 0x004fea000383ffff */
[----:B------:R-:W-:Y:S05]  /*7d60*/  BRA `(.L_x_178) ;  /* 0xfffffff000c47947 */ /* 0x000fea000383ffff */
.L_x_179:
[----:B------:R-:W-:-:S00]  /*7d70*/  BRA `(.L_x_179) ;  /* 0xfffffffc00fc7947 */ /* 0x000fc0000383ffff */
[----:B------:R-:W-:-:S00]  /*7d80*/  NOP ;  /* 0x0000000000007918 */ /* 0x000fc00000000000 */
[----:B------:R-:W-:-:S00]  /*7d90*/  NOP ;  /* 0x0000000000007918 */ /* 0x000fc00000000000 */
[----:B------:R-:W-:-:S00]  /*7da0*/  NOP ;  /* 0x0000000000007918 */ /* 0x000fc00000000000 */
[----:B------:R-:W-:-:S00]  /*7db0*/  NOP ;  /* 0x0000000000007918 */ /* 0x000fc00000000000 */
[----:B------:R-:W-:-:S00]  /*7dc0*/  NOP ;  /* 0x0000000000007918 */ /* 0x000fc00000000000 */
[----:B------:R-:W-:-:S00]  /*7dd0*/  NOP ;  /* 0x0000000000007918 */ /* 0x000fc00000000000 */
[----:B------:R-:W-:-:S00]  /*7de0*/  NOP ;  /* 0x0000000000007918 */ /* 0x000fc00000000000 */
[----:B------:R-:W-:-:S00]  /*7df0*/  NOP ;  /* 0x0000000000007918 */ /* 0x000fc00000000000 */
.L_x_180:


//--------------------- .nv.shared._ZN7cutlass13device_kernelINS_4gemm6kernel13GemmUniversalIN4cute5tupleIJiiiiEEENS1_10collective13CollectiveMmaINS1_37MainloopSm90TmaGmmaWarpSpecializedFP8ILi32ENS5_IJNS4_1CILi1EEESB_SB_EEENS1_32KernelTmaWarpSpecializedPingpongEEENS5_IJNSA_ILi64EEENSA_ILi48EEESF_EEENS_12float_e4m3_tENS5_IJlSB_lEEESI_SJ_NS4_8TiledMMAINS4_8MMA_AtomIJNS4_4SM904GMMA30MMA_64x16x32_F32E4M3E4M3_SS_TNILNSN_7ScaleInE1ELSP_1EEEEEENS4_6LayoutISC_NS5_IJNSA_ILi0EEEST_ST_EEEEENS5_IJNS4_10UnderscoreESW_SW_EEEEENS4_13SM90_TMA_LOADENS4_14ComposedLayoutINS4_7SwizzleILi2ELi4ELi3EEENS4_18smem_ptr_flag_bitsILi8EEENSS_INS5_IJNSA_ILi8EEESF_EEENS5_IJSF_SB_EEEEEEEvNS4_8identityESZ_S19_vS1A_EENS_8epilogue10collective6detail29Sm90TmaWarpSpecializedAdapterINS1D_15DefaultEpilogueISI_SJ_SJ_NS1C_6thread17LinearCombinationISI_Li1EffLNS1H_9ScaleType4KindE0ELNS_15FloatRoundStyleE2ESI_EENS1_15EpilogueDefaultEEEEEvvEEEEvNT_6ParamsE --------------------------
	.section	.nv.shared._ZN7cutlass13device_kernelINS_4gemm6kernel13GemmUniversalIN4cute5tupleIJiiiiEEENS1_10collective13CollectiveMmaINS1_37MainloopSm90TmaGmmaWarpSpecializedFP8ILi32ENS5_IJNS4_1CILi1EEESB_SB_EEENS1_32KernelTmaWarpSpecializedPingpongEEENS5_IJNSA_ILi64EEENSA_ILi48EEESF_EEENS_12float_e4m3_tENS5_IJlSB_lEEESI_SJ_NS4_8TiledMMAINS4_8MMA_AtomIJNS4_4SM904GMMA30MMA_64x16x32_F32E4M3E4M3_SS_TNILNSN_7ScaleInE1ELSP_1EEEEEENS4_6LayoutISC_NS5_IJNSA_ILi0EEEST_ST_EEEEENS5_IJNS4_10UnderscoreESW_SW_EEEEENS4_13SM90_TMA_LOADENS4_14ComposedLayoutINS4_7SwizzleILi2ELi4ELi3EEENS4_18smem_ptr_flag_bitsILi8EEENSS_INS5_IJNSA_ILi8EEESF_EEENS5_IJSF_SB_EEEEEEEvNS4_8identityESZ_S19_vS1A_EENS_8epilogue10collective6detail29Sm90TmaWarpSpecializedAdapterINS1D_15DefaultEpilogueISI_SJ_SJ_NS1C_6thread17LinearCombinationISI_Li1EffLNS1H_9ScaleType4KindE0ELNS_15FloatRoundStyleE2ESI_EENS1_15EpilogueDefaultEEEEEvvEEEEvNT_6ParamsE,"aw",@nobits
	.sectionflags	@""
	.align	16
	.zero		1024


//--------------------- .nv.shared.reserved.0     --------------------------
	.section	.nv.shared.reserved.0,"aw",@nobits
	.weak		__nv_reservedSMEM_offset_0_alias
	.size		__nv_reservedSMEM_offset_0_alias, 0, 0
	.other		__nv_reservedSMEM_offset_0_alias,@"STO_CUDA_RESERVED_SHARED STV_DEFAULT"
__nv_reservedSMEM_offset_0_alias:
	.zero		0


//--------------------- .nv.global                --------------------------
	.section	.nv.global,"aw",@nobits
.nv.global:
	.type		_ZN40_INTERNAL_fcc05308_4_k_cu_8e1b94a4_123834cute1_E,@object
	.size		_ZN40_INTERNAL_fcc05308_4_k_cu_8e1b94a4_123834cute1_E,(_ZN40_INTERNAL_fcc05308_4_k_cu_8e1b94a4_123834cuda3std3__45__cpo6cbeginE - _ZN40_INTERNAL_fcc05308_4_k_cu_8e1b94a4_123834cute1_E)
_ZN40_INTERNAL_fcc05308_4_k_cu_8e1b94a4_123834cute1_E:
	.zero		1
	.type		_ZN40_INTERNAL_fcc05308_4_k_cu_8e1b94a4_123834cuda3std3__45__cpo6cbeginE,@object
	.size		_ZN40_INTERNAL_fcc05308_4_k_cu_8e1b94a4_123834cuda3std3__45__cpo6cbeginE,(_ZN40_INTERNAL_fcc05308_4_k_cu_8e1b94a4_123834cuda3std3__48in_placeE - _ZN40_INTERNAL_fcc05308_4_k_cu_8e1b94a4_123834cuda3std3__45__cpo6cbeginE)
_ZN40_INTERNAL_fcc05308_4_k_cu_8e1b94a4_123834cuda3std3__45__cpo6cbeginE:
	.zero		1
	.type		_ZN40_INTERNAL_fcc05308_4_k_cu_8e1b94a4_123834cuda3std3__48in_placeE,@object
	.size		_ZN40_INTERNAL_fcc05308_4_k_cu_8e1b94a4_123834cuda3std3__48in_placeE,(_ZN40_INTERNAL_fcc05308_4_k_cu_8e1b94a4_123834cuda3std6ranges3__45__cpo9iter_moveE - _ZN40_INTERNAL_fcc05308_4_k_cu_8e1b94a4_123834cuda3std3__48in_placeE)
_ZN40_INTERNAL_fcc05308_4_k_cu_8e1b94a4_123834cuda3std3__48in_placeE:
	.zero		1
	.type		_ZN40_INTERNAL_fcc05308_4_k_cu_8e1b94a4_123834cuda3std6ranges3__45__cpo9iter_moveE,@object
	.size		_ZN40_INTERNAL_fcc05308_4_k_cu_8e1b94a4_123834cuda3std6ranges3__45__cpo9iter_moveE,(_ZN40_INTERNAL_fcc05308_4_k_cu_8e1b94a4_123834cuda3std3__45__cpo5beginE - _ZN40_INTERNAL_fcc05308_4_k_cu_8e1b94a4_123834cuda3std6ranges3__45__cpo9iter_moveE)
_ZN40_INTERNAL_fcc05308_4_k_cu_8e1b94a4_123834cuda3std6ranges3__45__cpo9iter_moveE:
	.zero		1
	.type		_ZN40_INTERNAL_fcc05308_4_k_cu_8e1b94a4_123834cuda3std3__45__cpo5beginE,@object
	.size		_ZN40_INTERNAL_fcc05308_4_k_cu_8e1b94a4_123834cuda3std3__45__cpo5beginE,(_ZN40_INTERNAL_fcc05308_4_k_cu_8e1b94a4_123834cuda3std3__442_GLOBAL__N__fcc05308_4_k_cu_8e1b94a4_123836ignoreE - _ZN40_INTERNAL_fcc05308_4_k_cu_8e1b94a4_123834cuda3std3__45__cpo5beginE)
_ZN40_INTERNAL_fcc05308_4_k_cu_8e1b94a4_123834cuda3std3__45__cpo5beginE:
	.zero		1
	.type		_ZN40_INTERNAL_fcc05308_4_k_cu_8e1b94a4_123834cuda3std3__442_GLOBAL__N__fcc05308_4_k_cu_8e1b94a4_123836ignoreE,@object
	.size		_ZN40_INTERNAL_fcc05308_4_k_cu_8e1b94a4_123834cuda3std3__442_GLOBAL__N__fcc05308_4_k_cu_8e1b94a4_123836ignoreE,(_ZN40_INTERNAL_fcc05308_4_k_cu_8e1b94a4_123834cute7productE - _ZN40_INTERNAL_fcc05308_4_k_cu_8e1b94a4_123834cuda3std3__442_GLOBAL__N__fcc05308_4_k_cu_8e1b94a4_123836ignoreE)
_ZN40_INTERNAL_fcc05308_4_k_cu_8e1b94a4_123834cuda3std3__442_GLOBAL__N__fcc05308_4_k_cu_8e1b94a4_123836ignoreE:
	.zero		1
	.type		_ZN40_INTERNAL_fcc05308_4_k_cu_8e1b94a4_123834cute7productE,@object
	.size		_ZN40_INTERNAL_fcc05308_4_k_cu_8e1b94a4_123834cute7productE,(_ZN40_INTERNAL_fcc05308_4_k_cu_8e1b94a4_123834cuda3std3__45__cpo3endE - _ZN40_INTERNAL_fcc05308_4_k_cu_8e1b94a4_123834cute7productE)
_ZN40_INTERNAL_fcc05308_4_k_cu_8e1b94a4_123834cute7productE:
	.zero		1
	.type		_ZN40_INTERNAL_fcc05308_4_k_cu_8e1b94a4_123834cuda3std3__45__cpo3endE,@object
	.size		_ZN40_INTERNAL_fcc05308_4_k_cu_8e1b94a4_123834cuda3std3__45__cpo3endE,(_ZN40_INTERNAL_fcc05308_4_k_cu_8e1b94a4_123834cuda3std3__419piecewise_constructE - _ZN40_INTERNAL_fcc05308_4_k_cu_8e1b94a4_123834cuda3std3__45__cpo3endE)
_ZN40_INTERNAL_fcc05308_4_k_cu_8e1b94a4_123834cuda3std3__45__cpo3endE:
	.zero		1
	.type		_ZN40_INTERNAL_fcc05308_4_k_cu_8e1b94a4_123834cuda3std3__419piecewise_constructE,@object
	.size		_ZN40_INTERNAL_fcc05308_4_k_cu_8e1b94a4_123834cuda3std3__419piecewise_constructE,(_ZN40_INTERNAL_fcc05308_4_k_cu_8e1b94a4_123834cuda3std3__45__cpo4cendE - _ZN40_INTERNAL_fcc05308_4_k_cu_8e1b94a4_123834cuda3std3__419piecewise_constructE)
_ZN40_INTERNAL_fcc05308_4_k_cu_8e1b94a4_123834cuda3std3__419piecewise_constructE:
	.zero		1
	.type		_ZN40_INTERNAL_fcc05308_4_k_cu_8e1b94a4_123834cuda3std3__45__cpo4cendE,@object
	.size		_ZN40_INTERNAL_fcc05308_4_k_cu_8e1b94a4_123834cuda3std3__45__cpo4cendE,(_ZN40_INTERNAL_fcc05308_4_k_cu_8e1b94a4_123834cuda3std6ranges3__45__cpo4swapE - _ZN40_INTERNAL_fcc05308_4_k_cu_8e1b94a4_123834cuda3std3__45__cpo4cendE)
_ZN40_INTERNAL_fcc05308_4_k_cu_8e1b94a4_123834cuda3std3__45__cpo4cendE:
	.zero		1
	.type		_ZN40_INTERNAL_fcc05308_4_k_cu_8e1b94a4_123834cuda3std6ranges3__45__cpo4swapE,@object
	.size		_ZN40_INTERNAL_fcc05308_4_k_cu_8e1b94a4_123834cuda3std6ranges3__45__cpo4swapE,(.L_7 - _ZN40_INTERNAL_fcc05308_4_k_cu_8e1b94a4_123834cuda3std6ranges3__45__cpo4swapE)
_ZN40_INTERNAL_fcc05308_4_k_cu_8e1b94a4_123834cuda3std6ranges3__45__cpo4swapE:
	.zero		1
.L_7:


//--------------------- .nv.constant0._ZN7cutlass13device_kernelINS_4gemm6kernel13GemmUniversalIN4cute5tupleIJiiiiEEENS1_10collective13CollectiveMmaINS1_37MainloopSm90TmaGmmaWarpSpecializedFP8ILi32ENS5_IJNS4_1CILi1EEESB_SB_EEENS1_32KernelTmaWarpSpecializedPingpongEEENS5_IJNSA_ILi64EEENSA_ILi48EEESF_EEENS_12float_e4m3_tENS5_IJlSB_lEEESI_SJ_NS4_8TiledMMAINS4_8MMA_AtomIJNS4_4SM904GMMA30MMA_64x16x32_F32E4M3E4M3_SS_TNILNSN_7ScaleInE1ELSP_1EEEEEENS4_6LayoutISC_NS5_IJNSA_ILi0EEEST_ST_EEEEENS5_IJNS4_10UnderscoreESW_SW_EEEEENS4_13SM90_TMA_LOADENS4_14ComposedLayoutINS4_7SwizzleILi2ELi4ELi3EEENS4_18smem_ptr_flag_bitsILi8EEENSS_INS5_IJNSA_ILi8EEESF_EEENS5_IJSF_SB_EEEEEEEvNS4_8identityESZ_S19_vS1A_EENS_8epilogue10collective6detail29Sm90TmaWarpSpecializedAdapterINS1D_15DefaultEpilogueISI_SJ_SJ_NS1C_6thread17LinearCombinationISI_Li1EffLNS1H_9ScaleType4KindE0ELNS_15FloatRoundStyleE2ESI_EENS1_15EpilogueDefaultEEEEEvvEEEEvNT_6ParamsE --------------------------
	.section	.nv.constant0._ZN7cutlass13device_kernelINS_4gemm6kernel13GemmUniversalIN4cute5tupleIJiiiiEEENS1_10collective13CollectiveMmaINS1_37MainloopSm90TmaGmmaWarpSpecializedFP8ILi32ENS5_IJNS4_1CILi1EEESB_SB_EEENS1_32KernelTmaWarpSpecializedPingpongEEENS5_IJNSA_ILi64EEENSA_ILi48EEESF_EEENS_12float_e4m3_tENS5_IJlSB_lEEESI_SJ_NS4_8TiledMMAINS4_8MMA_AtomIJNS4_4SM904GMMA30MMA_64x16x32_F32E4M3E4M3_SS_TNILNSN_7ScaleInE1ELSP_1EEEEEENS4_6LayoutISC_NS5_IJNSA_ILi0EEEST_ST_EEEEENS5_IJNS4_10UnderscoreESW_SW_EEEEENS4_13SM90_TMA_LOADENS4_14ComposedLayoutINS4_7SwizzleILi2ELi4ELi3EEENS4_18smem_ptr_flag_bitsILi8EEENSS_INS5_IJNSA_ILi8EEESF_EEENS5_IJSF_SB_EEEEEEEvNS4_8identityESZ_S19_vS1A_EENS_8epilogue10collective6detail29Sm90TmaWarpSpecializedAdapterINS1D_15DefaultEpilogueISI_SJ_SJ_NS1C_6thread17LinearCombinationISI_Li1EffLNS1H_9ScaleType4KindE0ELNS_15FloatRoundStyleE2ESI_EENS1_15EpilogueDefaultEEEEEvvEEEEvNT_6ParamsE,"a",@progbits
	.sectionflags	@""
	.align	4
.nv.constant0._ZN7cutlass13device_kernelINS_4gemm6kernel13GemmUniversalIN4cute5tupleIJiiiiEEENS1_10collective13CollectiveMmaINS1_37MainloopSm90TmaGmmaWarpSpecializedFP8ILi32ENS5_IJNS4_1CILi1EEESB_SB_EEENS1_32KernelTmaWarpSpecializedPingpongEEENS5_IJNSA_ILi64EEENSA_ILi48EEESF_EEENS_12float_e4m3_tENS5_IJlSB_lEEESI_SJ_NS4_8TiledMMAINS4_8MMA_AtomIJNS4_4SM904GMMA30MMA_64x16x32_F32E4M3E4M3_SS_TNILNSN_7ScaleInE1ELSP_1EEEEEENS4_6LayoutISC_NS5_IJNSA_ILi0EEEST_ST_EEEEENS5_IJNS4_10UnderscoreESW_SW_EEEEENS4_13SM90_TMA_LOADENS4_14ComposedLayoutINS4_7SwizzleILi2ELi4ELi3EEENS4_18smem_ptr_flag_bitsILi8EEENSS_INS5_IJNSA_ILi8EEESF_EEENS5_IJSF_SB_EEEEEEEvNS4_8identityESZ_S19_vS1A_EENS_8epilogue10collective6detail29Sm90TmaWarpSpecializedAdapterINS1D_15DefaultEpilogueISI_SJ_SJ_NS1C_6thread17LinearCombinationISI_Li1EffLNS1H_9ScaleType4KindE0ELNS_15FloatRoundStyleE2ESI_EENS1_15EpilogueDefaultEEEEEvvEEEEvNT_6ParamsE:
	.zero		1664


//--------------------- SYMBOLS --------------------------

	.type		.nv.reservedSmem.offset0,@object
	.size		.nv.reservedSmem.offset0,0x4
